	.headerflags	@"EF_CUDA_TEXMODE_UNIFIED EF_CUDA_64BIT_ADDRESS EF_CUDA_SM80 EF_CUDA_VIRTUAL_SM(EF_CUDA_SM80)"
	.elftype	@"ET_EXEC"


//--------------------- .nv.info                  --------------------------
	.section	.nv.info,"",@"SHT_CUDA_INFO"
	.align	4


	//----- nvinfo : EIATTR_REGCOUNT
	.align		4
        /*0000*/ 	.byte	0x04, 0x2f
        /*0002*/ 	.short	(.L_1 - .L_0)
	.align		4
.L_0:
        /*0004*/ 	.word	index@(candidate4)
        /*0008*/ 	.word	0x00000028


	//----- nvinfo : EIATTR_MAX_STACK_SIZE
	.align		4
.L_1:
        /*000c*/ 	.byte	0x04, 0x23
        /*000e*/ 	.short	(.L_3 - .L_2)
	.align		4
.L_2:
        /*0010*/ 	.word	index@(candidate4)
        /*0014*/ 	.word	0x00000000


	//----- nvinfo : EIATTR_MIN_STACK_SIZE
	.align		4
.L_3:
        /*0018*/ 	.byte	0x04, 0x12
        /*001a*/ 	.short	(.L_5 - .L_4)
	.align		4
.L_4:
        /*001c*/ 	.word	index@(candidate4)
        /*0020*/ 	.word	0x00000000


	//----- nvinfo : EIATTR_FRAME_SIZE
	.align		4
.L_5:
        /*0024*/ 	.byte	0x04, 0x11
        /*0026*/ 	.short	(.L_7 - .L_6)
	.align		4
.L_6:
        /*0028*/ 	.word	index@(candidate4)
        /*002c*/ 	.word	0x00000000
.L_7:


//--------------------- .nv.info.candidate4       --------------------------
	.section	.nv.info.candidate4,"",@"SHT_CUDA_INFO"
	.align	4


	//----- nvinfo : EIATTR_CUDA_API_VERSION
	.align		4
        /*0000*/ 	.byte	0x04, 0x37
        /*0002*/ 	.short	(.L_9 - .L_8)
.L_8:
        /*0004*/ 	.word	0x00000075


	//----- nvinfo : EIATTR_SW2861232_WAR
	.align		4
.L_9:
        /*0008*/ 	.byte	0x01, 0x35
	.zero		2


	//----- nvinfo : EIATTR_PARAM_CBANK
	.align		4
        /*000c*/ 	.byte	0x04, 0x0a
        /*000e*/ 	.short	(.L_11 - .L_10)
	.align		4
.L_10:
        /*0010*/ 	.word	index@(.nv.constant0.candidate4)
        /*0014*/ 	.short	0x0160
        /*0016*/ 	.short	0x0018


	//----- nvinfo : EIATTR_CBANK_PARAM_SIZE
	.align		4
.L_11:
        /*0018*/ 	.byte	0x03, 0x19
        /*001a*/ 	.short	0x0018


	//----- nvinfo : EIATTR_KPARAM_INFO
	.align		4
        /*001c*/ 	.byte	0x04, 0x17
        /*001e*/ 	.short	(.L_13 - .L_12)
.L_12:
        /*0020*/ 	.word	0x00000000
        /*0024*/ 	.short	0x0002
        /*0026*/ 	.short	0x0010
        /*0028*/ 	.byte	0x00, 0xf0, 0x21, 0x00


	//----- nvinfo : EIATTR_KPARAM_INFO
	.align		4
.L_13:
        /*002c*/ 	.byte	0x04, 0x17
        /*002e*/ 	.short	(.L_15 - .L_14)
.L_14:
        /*0030*/ 	.word	0x00000000
        /*0034*/ 	.short	0x0001
        /*0036*/ 	.short	0x0008
        /*0038*/ 	.byte	0x00, 0xf0, 0x21, 0x00


	//----- nvinfo : EIATTR_KPARAM_INFO
	.align		4
.L_15:
        /*003c*/ 	.byte	0x04, 0x17
        /*003e*/ 	.short	(.L_17 - .L_16)
.L_16:
        /*0040*/ 	.word	0x00000000
        /*0044*/ 	.short	0x0000
        /*0046*/ 	.short	0x0000
        /*0048*/ 	.byte	0x00, 0xf0, 0x21, 0x00


	//----- nvinfo : EIATTR_MAXREG_COUNT
	.align		4
.L_17:
        /*004c*/ 	.byte	0x03, 0x1b
        /*004e*/ 	.short	0x0080


	//----- nvinfo : EIATTR_EXIT_INSTR_OFFSETS
	.align		4
        /*0050*/ 	.byte	0x04, 0x1c
        /*0052*/ 	.short	(.L_19 - .L_18)


	//   ....[0]....
.L_18:
        /*0054*/ 	.word	0x00003890


	//----- nvinfo : EIATTR_MAX_THREADS
	.align		4
.L_19:
        /*0058*/ 	.byte	0x04, 0x05
        /*005a*/ 	.short	(.L_21 - .L_20)
.L_20:
        /*005c*/ 	.word	0x000001c0
        /*0060*/ 	.word	0x00000001
        /*0064*/ 	.word	0x00000001
.L_21:


//--------------------- .nv.rel.action            --------------------------
	.section	.nv.rel.action,"",@"SHT_CUDA_RELOCINFO"
	.align	8
	.sectionentsize	8
        /*0000*/ 	.byte	0x4b, 0x00, 0x00, 0x00, 0x00, 0x00, 0x00, 0x00, 0x00, 0x02, 0x02, 0x08, 0x10, 0x0a, 0x2f, 0x22
        /* <DEDUP_REMOVED lines=13> */


//--------------------- .nv.constant0.candidate4  --------------------------
	.section	.nv.constant0.candidate4,"a",@progbits
	.align	4
.nv.constant0.candidate4:
	.zero		376


//--------------------- .text.candidate4          --------------------------
	.section	.text.candidate4,"ax",@progbits
	.sectionflags	@"SHF_BARRIERS=1"
	.sectioninfo	@"SHI_REGISTERS=40"
	.align	128
        .global         candidate4
        .type           candidate4,@function
        .size           candidate4,(.L_x_1 - candidate4)
        .other          candidate4,@"STO_CUDA_ENTRY STV_DEFAULT"
candidate4:
.text.candidate4:
[----:B------:R-:W-:-:S02]  /*0000*/  MOV R1, c[0x0][0x28] ;  /* 0x00000a0000017a02 */ /* 0x000fc40000000f00 */
[----:B------:R-:W0:Y:S01]  /*0010*/  S2R R25, SR_TID.X ;  /* 0x0000000000197919 */ /* 0x000e220000002100 */
[----:B------:R-:W-:Y:S01]  /*0020*/  HFMA2.MMA R24, -RZ, RZ, 0, 0 ;  /* 0x00000000ff187435 */ /* 0x000fe200000001ff */
[----:B------:R-:W-:Y:S01]  /*0030*/  MOV R4, RZ ;  /* 0x000000ff00047202 */ /* 0x000fe20000000f00 */
[----:B------:R-:W-:Y:S01]  /*0040*/  HFMA2.MMA R10, -RZ, RZ, 0, 0 ;  /* 0x00000000ff0a7435 */ /* 0x000fe200000001ff */
[----:B------:R-:W1:Y:S01]  /*0050*/  S2R R5, SR_CTAID.X ;  /* 0x0000000000057919 */ /* 0x000e620000002500 */
[----:B------:R-:W-:-:S06]  /*0060*/  ULDC.64 UR4, c[0x0][0x118] ;  /* 0x0000460000047ab9 */ /* 0x000fcc0000000a00 */
[C---:B0-----:R-:W-:Y:S01]  /*0070*/  IMAD.HI R9, R25.reuse, -0x6db6db6d, R24 ;  /* 0x9249249319097827 */ /* 0x041fe200078e0218 */
[----:B------:R-:W-:Y:S02]  /*0080*/  SHF.R.U32.HI R0, RZ, 0x5, R25 ;  /* 0x00000005ff007819 */ /* 0x000fe40000011619 */
[----:B------:R-:W-:Y:S01]  /*0090*/  LOP3.LUT R8, R25, 0x1f, RZ, 0xc0, !PT ;  /* 0x0000001f19087812 */ /* 0x000fe200078ec0ff */
[----:B-1----:R-:W-:Y:S01]  /*00a0*/  IMAD.HI R24, R5, -0x6db6db6d, R4 ;  /* 0x9249249305187827 */ /* 0x002fe200078e0204 */
[----:B------:R-:W-:Y:S02]  /*00b0*/  SHF.R.U32.HI R4, RZ, 0x1f, R9 ;  /* 0x0000001fff047819 */ /* 0x000fe40000011609 */
[----:B------:R-:W-:Y:S02]  /*00c0*/  SHF.L.U32 R13, R0, 0x6, RZ ;  /* 0x00000006000d7819 */ /* 0x000fe400000006ff */
[----:B------:R-:W-:Y:S02]  /*00d0*/  SHF.R.U32.HI R3, RZ, 0x1f, R24 ;  /* 0x0000001fff037819 */ /* 0x000fe40000011618 */
[----:B------:R-:W-:-:S02]  /*00e0*/  LEA.HI.SX32 R2, R9, R4, 0x1a ;  /* 0x0000000409027211 */ /* 0x000fc400078fd2ff */
[----:B------:R-:W-:Y:S02]  /*00f0*/  LEA.HI.SX32 R6, R9, R4, 0x1c ;  /* 0x0000000409067211 */ /* 0x000fe400078fe2ff */
[----:B------:R-:W-:Y:S01]  /*0100*/  LEA.HI.SX32 R24, R24, R3, 0x1c ;  /* 0x0000000318187211 */ /* 0x000fe200078fe2ff */
[--C-:B------:R-:W-:Y:S01]  /*0110*/  IMAD R11, R2, -0x70, R25.reuse ;  /* 0xffffff90020b7824 */ /* 0x100fe200078e0219 */
[----:B------:R-:W-:Y:S01]  /*0120*/  LOP3.LUT R13, R13, 0xffffffc0, R8, 0xe2, !PT ;  /* 0xffffffc00d0d7812 */ /* 0x000fe200078ee208 */
[----:B------:R-:W-:Y:S01]  /*0130*/  IMAD R3, R6, -0x1c, R25 ;  /* 0xffffffe406037824 */ /* 0x000fe200078e0219 */
[----:B------:R-:W-:Y:S01]  /*0140*/  ISETP.GT.AND P0, PT, R25, 0x7f, PT ;  /* 0x0000007f1900780c */ /* 0x000fe20003f04270 */
[----:B------:R-:W-:Y:S01]  /*0150*/  IMAD R7, R24, -0x1c, R5 ;  /* 0xffffffe418077824 */ /* 0x000fe200078e0205 */
[----:B------:R-:W-:Y:S01]  /*0160*/  LOP3.LUT R5, R5, 0x1, RZ, 0xc0, !PT ;  /* 0x0000000105057812 */ /* 0x000fe200078ec0ff */
[----:B------:R-:W-:Y:S01]  /*0170*/  IMAD.HI R10, R11, -0x6db6db6d, R10 ;  /* 0x924924930b0a7827 */ /* 0x000fe200078e020a */
[----:B------:R-:W-:-:S02]  /*0180*/  MOV R0, 0x4 ;  /* 0x0000000400007802 */ /* 0x000fc40000000f00 */
[----:B------:R-:W-:Y:S01]  /*0190*/  SHF.R.S32.HI R7, RZ, 0x1, R7 ;  /* 0x00000001ff077819 */ /* 0x000fe20000011407 */
[----:B------:R-:W-:Y:S01]  /*01a0*/  IMAD R2, R2, 0xc40, R3 ;  /* 0x00000c4002027824 */ /* 0x000fe200078e0203 */
[----:B------:R-:W-:Y:S02]  /*01b0*/  SHF.R.U32.HI R11, RZ, 0x1f, R10 ;  /* 0x0000001fff0b7819 */ /* 0x000fe4000001160a */
[----:B------:R-:W-:Y:S01]  /*01c0*/  LEA R13, R24, R13, 0xb ;  /* 0x0000000d180d7211 */ /* 0x000fe200078e58ff */
[----:B------:R-:W-:Y:S01]  /*01d0*/  IMAD R2, R5, 0x1c, R2 ;  /* 0x0000001c05027824 */ /* 0x000fe200078e0202 */
[----:B------:R-:W-:-:S03]  /*01e0*/  LEA.HI.SX32 R11, R10, R11, 0x1c ;  /* 0x0000000b0a0b7211 */ /* 0x000fc600078fe2ff */
[----:B------:R-:W-:Y:S02]  /*01f0*/  IMAD R2, R7, 0xe0, R2 ;  /* 0x000000e007027824 */ /* 0x000fe400078e0202 */
[----:B------:R-:W-:-:S04]  /*0200*/  IMAD.WIDE R28, R13, R0, c[0x0][0x168] ;  /* 0x00005a000d1c7625 */ /* 0x000fc800078e0200 */
[----:B------:R-:W-:Y:S01]  /*0210*/  IMAD R11, R11, 0x38, R2 ;  /* 0x000000380b0b7824 */ /* 0x000fe200078e0202 */
[----:B------:R-:W2:Y:S03]  /*0220*/  LDG.E.CONSTANT R32, [R28.64] ;  /* 0x000000041c207981 */ /* 0x000ea6000c1e9900 */
[----:B------:R-:W-:Y:S01]  /*0230*/  IMAD.WIDE R30, R11, R0, c[0x0][0x160] ;  /* 0x000058000b1e7625 */ /* 0x000fe200078e0200 */
[----:B------:R-:W3:Y:S04]  /*0240*/  LDG.E.CONSTANT R34, [R28.64+0xe00] ;  /* 0x000e00041c227981 */ /* 0x000ee8000c1e9900 */
[----:B------:R-:W4:Y:S04]  /*0250*/  LDG.E.CONSTANT R8, [R30.64] ;  /* 0x000000041e087981 */ /* 0x000f28000c1e9900 */
[----:B------:R-:W5:Y:S04]  /*0260*/  LDG.E.CONSTANT R10, [R30.64+0xc400] ;  /* 0x00c400041e0a7981 */ /* 0x000f68000c1e9900 */
[----:B------:R-:W5:Y:S04]  /*0270*/  LDG.E.CONSTANT R12, [R30.64+0x18800] ;  /* 0x018800041e0c7981 */ /* 0x000f68000c1e9900 */
[----:B------:R-:W5:Y:S04]  /*0280*/  LDG.E.CONSTANT R14, [R30.64+0x24c00] ;  /* 0x024c00041e0e7981 */ /* 0x000f68000c1e9900 */
[----:B------:R-:W5:Y:S04]  /*0290*/  LDG.E.CONSTANT R16, [R30.64+0x31000] ;  /* 0x031000041e107981 */ /* 0x000f68000c1e9900 */
[----:B------:R-:W5:Y:S04]  /*02a0*/  LDG.E.CONSTANT R18, [R30.64+0x3d400] ;  /* 0x03d400041e127981 */ /* 0x000f68000c1e9900 */
[----:B------:R-:W5:Y:S04]  /*02b0*/  LDG.E.CONSTANT R20, [R30.64+0x49800] ;  /* 0x049800041e147981 */ /* 0x000f68000c1e9900 */
[----:B------:R-:W5:Y:S04]  /*02c0*/  LDG.E.CONSTANT R22, [R30.64+0x55c00] ;  /* 0x055c00041e167981 */ /* 0x000f68000c1e9900 */
[----:B------:R-:W5:Y:S01]  /*02d0*/  @!P0 LDG.E.CONSTANT R36, [R28.64+0x1c00] ;  /* 0x001c00041c248981 */ /* 0x000f62000c1e9900 */
[----:B------:R-:W-:Y:S01]  /*02e0*/  HFMA2.MMA R2, -RZ, RZ, 0, 0 ;  /* 0x00000000ff027435 */ /* 0x000fe200000001ff */
[----:B------:R-:W-:-:S09]  /*02f0*/  LEA.HI.SX32 R26, R9, R4, 0x1d ;  /* 0x00000004091a7211 */ /* 0x000fd200078feaff */
[----:B------:R-:W-:-:S05]  /*0300*/  IMAD.HI R2, R3, -0x6db6db6d, R2 ;  /* 0x9249249303027827 */ /* 0x000fca00078e0202 */
[----:B------:R-:W-:-:S04]  /*0310*/  SHF.R.U32.HI R3, RZ, 0x1f, R2 ;  /* 0x0000001fff037819 */ /* 0x000fc80000011602 */
[----:B------:R-:W-:Y:S01]  /*0320*/  LEA.HI.SX32 R4, R2, R3, 0x1d ;  /* 0x0000000302047211 */ /* 0x000fe200078feaff */
[----:B------:R-:W-:Y:S01]  /*0330*/  IMAD R3, R26, -0xe, R25 ;  /* 0xfffffff21a037824 */ /* 0x000fe200078e0219 */
[----:B------:R-:W-:-:S03]  /*0340*/  SHF.L.U32 R26, R6, 0x7, RZ ;  /* 0x00000007061a7819 */ /* 0x000fc600000006ff */
[----:B------:R-:W-:Y:S01]  /*0350*/  IMAD R2, R4, 0x1c, R3 ;  /* 0x0000001c04027824 */ /* 0x000fe200078e0203 */
[----:B--2---:R-:W-:Y:S04]  /*0360*/  STS [R25.X4+0x3800], R32 ;  /* 0x0038002019007388 */ /* 0x004fe80000004800 */
[----:B---3--:R-:W-:Y:S04]  /*0370*/  STS [R25.X4+0x3f00], R34 ;  /* 0x003f002219007388 */ /* 0x008fe80000004800 */
[----:B----4-:R-:W-:Y:S04]  /*0380*/  STS [R25.X4], R8 ;  /* 0x0000000819007388 */ /* 0x010fe80000004800 */
[----:B-----5:R-:W-:Y:S04]  /*0390*/  STS [R25.X4+0x700], R10 ;  /* 0x0007000a19007388 */ /* 0x020fe80000004800 */
[----:B------:R-:W-:Y:S04]  /*03a0*/  STS [R25.X4+0xe00], R12 ;  /* 0x000e000c19007388 */ /* 0x000fe80000004800 */
[----:B------:R-:W-:Y:S04]  /*03b0*/  STS [R25.X4+0x1500], R14 ;  /* 0x0015000e19007388 */ /* 0x000fe80000004800 */
[----:B------:R-:W-:Y:S04]  /*03c0*/  STS [R25.X4+0x1c00], R16 ;  /* 0x001c001019007388 */ /* 0x000fe80000004800 */
[----:B------:R-:W-:Y:S04]  /*03d0*/  STS [R25.X4+0x2300], R18 ;  /* 0x0023001219007388 */ /* 0x000fe80000004800 */
[----:B------:R-:W-:Y:S04]  /*03e0*/  STS [R25.X4+0x2a00], R20 ;  /* 0x002a001419007388 */ /* 0x000fe80000004800 */
[----:B------:R-:W-:Y:S04]  /*03f0*/  STS [R25.X4+0x3100], R22 ;  /* 0x0031001619007388 */ /* 0x000fe80000004800 */
[----:B------:R-:W-:Y:S04]  /*0400*/  @!P0 STS [R25.X4+0x4600], R36 ;  /* 0x0046002419008388 */ /* 0x000fe80000004800 */
[----:B------:R-:W-:Y:S06]  /*0410*/  BAR.SYNC 0x0 ;  /* 0x0000000000007b1d */ /* 0x000fec0000000000 */
[----:B------:R-:W-:Y:S04]  /*0420*/  LDS.128 R8, [R26+0x3800] ;  /* 0x003800001a087984 */ /* 0x000fe80000000c00 */
[----:B------:R-:W0:Y:S04]  /*0430*/  LDS R23, [R2.X4+0x38] ;  /* 0x0000380002177984 */ /* 0x000e280000004800 */
[----:B------:R-:W1:Y:S04]  /*0440*/  LDS R33, [R2.X4+0xe0] ;  /* 0x0000e00002217984 */ /* 0x000e680000004800 */
[----:B------:R-:W2:Y:S04]  /*0450*/  LDS.128 R12, [R26+0x4000] ;  /* 0x004000001a0c7984 */ /* 0x000ea80000000c00 */
[----:B------:R-:W3:Y:S04]  /*0460*/  LDS R19, [R2.X4] ;  /* 0x0000000002137984 */ /* 0x000ee80000004800 */
[----:B------:R-:W4:Y:S04]  /*0470*/  LDS R35, [R2.X4+0x118] ;  /* 0x0001180002237984 */ /* 0x000f280000004800 */
[----:B------:R-:W5:Y:S04]  /*0480*/  LDS R22, [R2.X4+0x1f8] ;  /* 0x0001f80002167984 */ /* 0x000f680000004800 */
[----:B------:R-:W5:Y:S04]  /*0490*/  LDS R18, [R2.X4+0x2a0] ;  /* 0x0002a00002127984 */ /* 0x000f680000004800 */
[----:B------:R-:W5:Y:S04]  /*04a0*/  LDS R32, [R2.X4+0x1c0] ;  /* 0x0001c00002207984 */ /* 0x000f680000004800 */
[----:B------:R-:W5:Y:S04]  /*04b0*/  LDS R16, [R2.X4+0x2d8] ;  /* 0x0002d80002107984 */ /* 0x000f680000004800 */
[----:B------:R-:W5:Y:S01]  /*04c0*/  LDS R34, [R2.X4+0x498] ;  /* 0x0004980002227984 */ /* 0x000f620000004800 */
[----:B0-----:R-:W-:-:S03]  /*04d0*/  FFMA R21, R8, R23, RZ ;  /* 0x0000001708157223 */ /* 0x001fc600000000ff */
[----:B------:R-:W-:Y:S01]  /*04e0*/  LDS R36, [R2.X4+0x9d8] ;  /* 0x0009d80002247984 */ /* 0x000fe20000004800 */
[C---:B-1----:R-:W-:Y:S02]  /*04f0*/  FFMA R27, R8.reuse, R33, RZ ;  /* 0x00000021081b7223 */ /* 0x042fe400000000ff */
[-C--:B--2---:R-:W-:Y:S02]  /*0500*/  FFMA R23, R23, R12.reuse, RZ ;  /* 0x0000000c17177223 */ /* 0x084fe400000000ff */
[-C--:B------:R-:W-:Y:S02]  /*0510*/  FFMA R33, R33, R12.reuse, RZ ;  /* 0x0000000c21217223 */ /* 0x080fe400000000ff */
[C---:B---3--:R-:W-:Y:S02]  /*0520*/  FFMA R17, R8.reuse, R19, RZ ;  /* 0x0000001308117223 */ /* 0x048fe400000000ff */
[----:B------:R-:W-:Y:S02]  /*0530*/  FFMA R19, R19, R12, RZ ;  /* 0x0000000c13137223 */ /* 0x000fe400000000ff */
[----:B----4-:R-:W-:-:S02]  /*0540*/  FFMA R20, R8, R35, RZ ;  /* 0x0000002308147223 */ /* 0x010fc400000000ff */
[----:B------:R-:W-:Y:S02]  /*0550*/  FFMA R8, R35, R12, RZ ;  /* 0x0000000c23087223 */ /* 0x000fe400000000ff */
[C---:B-----5:R-:W-:Y:S01]  /*0560*/  FFMA R21, R22.reuse, R9, R21 ;  /* 0x0000000916157223 */ /* 0x060fe20000000015 */
[----:B------:R-:W0:Y:S01]  /*0570*/  LDS R12, [R2.X4+0x380] ;  /* 0x00038000020c7984 */ /* 0x000e220000004800 */
[----:B------:R-:W-:Y:S02]  /*0580*/  FFMA R23, R22, R13, R23 ;  /* 0x0000000d16177223 */ /* 0x000fe40000000017 */
[C---:B------:R-:W-:Y:S01]  /*0590*/  FFMA R27, R18.reuse, R9, R27 ;  /* 0x00000009121b7223 */ /* 0x040fe2000000001b */
[----:B------:R-:W1:Y:S01]  /*05a0*/  LDS R22, [R2.X4+0x460] ;  /* 0x0004600002167984 */ /* 0x000e620000004800 */
[----:B------:R-:W-:-:S03]  /*05b0*/  FFMA R33, R18, R13, R33 ;  /* 0x0000000d12217223 */ /* 0x000fc60000000021 */
[----:B------:R-:W2:Y:S01]  /*05c0*/  LDS R18, [R2.X4+0x3b8] ;  /* 0x0003b80002127984 */ /* 0x000ea20000004800 */
[C---:B------:R-:W-:Y:S02]  /*05d0*/  FFMA R17, R32.reuse, R9, R17 ;  /* 0x0000000920117223 */ /* 0x040fe40000000011 */
[----:B------:R-:W-:Y:S02]  /*05e0*/  FFMA R19, R32, R13, R19 ;  /* 0x0000000d20137223 */ /* 0x000fe40000000013 */
[C---:B------:R-:W-:Y:S01]  /*05f0*/  FFMA R9, R16.reuse, R9, R20 ;  /* 0x0000000910097223 */ /* 0x040fe20000000014 */
[----:B------:R-:W3:Y:S01]  /*0600*/  LDS R32, [R2.X4+0x540] ;  /* 0x0005400002207984 */ /* 0x000ee20000004800 */
[----:B------:R-:W-:-:S03]  /*0610*/  FFMA R13, R16, R13, R8 ;  /* 0x0000000d100d7223 */ /* 0x000fc60000000008 */
[----:B------:R-:W4:Y:S04]  /*0620*/  LDS R20, [R2.X4+0x578] ;  /* 0x0005780002147984 */ /* 0x000f280000004800 */
[----:B------:R-:W5:Y:S04]  /*0630*/  LDS R16, [R2.X4+0x620] ;  /* 0x0006200002107984 */ /* 0x000f680000004800 */
[----:B------:R-:W5:Y:S01]  /*0640*/  LDS R8, [R2.X4+0x658] ;  /* 0x0006580002087984 */ /* 0x000f620000004800 */
[C---:B------:R-:W-:Y:S02]  /*0650*/  FFMA R9, R34.reuse, R10, R9 ;  /* 0x0000000a22097223 */ /* 0x040fe40000000009 */
[----:B------:R-:W-:-:S02]  /*0660*/  FFMA R13, R34, R14, R13 ;  /* 0x0000000e220d7223 */ /* 0x000fc4000000000d */
[C---:B0-----:R-:W-:Y:S02]  /*0670*/  FFMA R17, R12.reuse, R10, R17 ;  /* 0x0000000a0c117223 */ /* 0x041fe40000000011 */
[----:B------:R-:W-:Y:S02]  /*0680*/  FFMA R12, R12, R14, R19 ;  /* 0x0000000e0c0c7223 */ /* 0x000fe40000000013 */
[C---:B-1----:R-:W-:Y:S02]  /*0690*/  FFMA R27, R22.reuse, R10, R27 ;  /* 0x0000000a161b7223 */ /* 0x042fe4000000001b */
[----:B------:R-:W-:Y:S02]  /*06a0*/  FFMA R35, R22, R14, R33 ;  /* 0x0000000e16237223 */ /* 0x000fe40000000021 */
[C---:B--2---:R-:W-:Y:S01]  /*06b0*/  FFMA R21, R18.reuse, R10, R21 ;  /* 0x0000000a12157223 */ /* 0x044fe20000000015 */
[----:B------:R-:W-:Y:S01]  /*06c0*/  LDS R22, [R2.X4+0x738] ;  /* 0x0007380002167984 */ /* 0x000fe20000004800 */
[----:B------:R-:W-:-:S03]  /*06d0*/  FFMA R23, R18, R14, R23 ;  /* 0x0000000e12177223 */ /* 0x000fc60000000017 */
[----:B------:R-:W-:Y:S01]  /*06e0*/  LDS R18, [R2.X4+0x700] ;  /* 0x0007000002127984 */ /* 0x000fe20000004800 */
[C---:B---3--:R-:W-:Y:S02]  /*06f0*/  FFMA R19, R32.reuse, R11, R17 ;  /* 0x0000000b20137223 */ /* 0x048fe40000000011 */
[----:B------:R-:W-:Y:S02]  /*0700*/  FFMA R17, R32, R15, R12 ;  /* 0x0000000f20117223 */ /* 0x000fe4000000000c */
[C---:B----4-:R-:W-:Y:S01]  /*0710*/  FFMA R37, R20.reuse, R11, R21 ;  /* 0x0000000b14257223 */ /* 0x050fe20000000015 */
[----:B------:R-:W-:Y:S01]  /*0720*/  LDS R32, [R2.X4+0x8c0] ;  /* 0x0008c00002207984 */ /* 0x000fe20000004800 */
[----:B------:R-:W-:Y:S02]  /*0730*/  FFMA R20, R20, R15, R23 ;  /* 0x0000000f14147223 */ /* 0x000fe40000000017 */
[C---:B-----5:R-:W-:Y:S01]  /*0740*/  FFMA R33, R16.reuse, R11, R27 ;  /* 0x0000000b10217223 */ /* 0x060fe2000000001b */
[----:B------:R-:W-:Y:S01]  /*0750*/  LDS R23, [R2.X4+0x818] ;  /* 0x0008180002177984 */ /* 0x000fe20000004800 */
[----:B------:R-:W-:-:S02]  /*0760*/  FFMA R35, R16, R15, R35 ;  /* 0x0000000f10237223 */ /* 0x000fc40000000023 */
[C---:B------:R-:W-:Y:S01]  /*0770*/  FFMA R27, R8.reuse, R11, R9 ;  /* 0x0000000b081b7223 */ /* 0x040fe20000000009 */
[----:B------:R-:W-:Y:S01]  /*0780*/  LDS R16, [R2.X4+0x7e0] ;  /* 0x0007e00002107984 */ /* 0x000fe20000004800 */
[----:B------:R-:W-:-:S03]  /*0790*/  FFMA R21, R8, R15, R13 ;  /* 0x0000000f08157223 */ /* 0x000fc6000000000d */
[----:B------:R-:W0:Y:S04]  /*07a0*/  LDS.128 R8, [R26+0x3810] ;  /* 0x003810001a087984 */ /* 0x000e280000000c00 */
[----:B------:R-:W1:Y:S01]  /*07b0*/  LDS.128 R12, [R26+0x4010] ;  /* 0x004010001a0c7984 */ /* 0x000e620000000c00 */
[C---:B0-----:R-:W-:Y:S02]  /*07c0*/  FFMA R19, R8.reuse, R18, R19 ;  /* 0x0000001208137223 */ /* 0x041fe40000000013 */
[----:B------:R-:W-:Y:S02]  /*07d0*/  FFMA R34, R8, R23, R27 ;  /* 0x0000001708227223 */ /* 0x000fe4000000001b */
[----:B-1----:R-:W-:Y:S01]  /*07e0*/  FFMA R17, R18, R12, R17 ;  /* 0x0000000c12117223 */ /* 0x002fe20000000011 */
[----:B------:R-:W0:Y:S01]  /*07f0*/  LDS R27, [R2.X4+0x8f8] ;  /* 0x0008f800021b7984 */ /* 0x000e220000004800 */
[----:B------:R-:W-:-:S02]  /*0800*/  FFMA R18, R8, R22, R37 ;  /* 0x0000001608127223 */ /* 0x000fc40000000025 */
[----:B------:R-:W-:Y:S02]  /*0810*/  FFMA R20, R22, R12, R20 ;  /* 0x0000000c16147223 */ /* 0x000fe40000000014 */
[----:B------:R-:W-:Y:S02]  /*0820*/  FFMA R22, R8, R16, R33 ;  /* 0x0000001008167223 */ /* 0x000fe40000000021 */
[----:B------:R-:W1:Y:S01]  /*0830*/  LDS R8, [R2.X4+0x9a0] ;  /* 0x0009a00002087984 */ /* 0x000e620000004800 */
[-C--:B------:R-:W-:Y:S02]  /*0840*/  FFMA R16, R16, R12.reuse, R35 ;  /* 0x0000000c10107223 */ /* 0x080fe40000000023 */
[----:B------:R-:W-:Y:S02]  /*0850*/  FFMA R21, R23, R12, R21 ;  /* 0x0000000c17157223 */ /* 0x000fe40000000015 */
[-C--:B------:R-:W-:Y:S01]  /*0860*/  FFMA R17, R32, R13.reuse, R17 ;  /* 0x0000000d20117223 */ /* 0x080fe20000000011 */
[----:B------:R-:W2:Y:S01]  /*0870*/  LDS R12, [R2.X4+0xa80] ;  /* 0x000a8000020c7984 */ /* 0x000ea20000004800 */
[----:B------:R-:W-:-:S02]  /*0880*/  FFMA R21, R36, R13, R21 ;  /* 0x0000000d24157223 */ /* 0x000fc40000000015 */
[-C--:B------:R-:W-:Y:S02]  /*0890*/  FFMA R19, R32, R9.reuse, R19 ;  /* 0x0000000920137223 */ /* 0x080fe40000000013 */
[----:B------:R-:W3:Y:S01]  /*08a0*/  LDS R32, [R2.X4+0xc40] ;  /* 0x000c400002207984 */ /* 0x000ee20000004800 */
[C---:B0-----:R-:W-:Y:S02]  /*08b0*/  FFMA R23, R27.reuse, R9, R18 ;  /* 0x000000091b177223 */ /* 0x041fe40000000012 */
[-C--:B------:R-:W-:Y:S01]  /*08c0*/  FFMA R27, R27, R13.reuse, R20 ;  /* 0x0000000d1b1b7223 */ /* 0x080fe20000000014 */
[----:B------:R-:W-:Y:S01]  /*08d0*/  LDS R18, [R2.X4+0xd20] ;  /* 0x000d200002127984 */ /* 0x000fe20000004800 */
[----:B-1----:R-:W-:-:S03]  /*08e0*/  FFMA R35, R8, R13, R16 ;  /* 0x0000000d08237223 */ /* 0x002fc60000000010 */
[----:B------:R-:W-:Y:S01]  /*08f0*/  LDS R20, [R2.X4+0xc78] ;  /* 0x000c780002147984 */ /* 0x000fe20000004800 */
[----:B------:R-:W-:-:S03]  /*0900*/  FFMA R33, R8, R9, R22 ;  /* 0x0000000908217223 */ /* 0x000fc60000000016 */
[----:B------:R-:W0:Y:S04]  /*0910*/  LDS R16, [R2.X4+0xab8] ;  /* 0x000ab80002107984 */ /* 0x000e280000004800 */
[----:B------:R-:W1:Y:S04]  /*0920*/  LDS R13, [R2.X4+0xb98] ;  /* 0x000b9800020d7984 */ /* 0x000e680000004800 */
[----:B------:R-:W4:Y:S04]  /*0930*/  LDS R22, [R2.X4+0xb60] ;  /* 0x000b600002167984 */ /* 0x000f280000004800 */
[----:B------:R-:W5:Y:S01]  /*0940*/  LDS R8, [R2.X4+0xd58] ;  /* 0x000d580002087984 */ /* 0x000f620000004800 */
[----:B------:R-:W-:-:S02]  /*0950*/  FFMA R9, R36, R9, R34 ;  /* 0x0000000924097223 */ /* 0x000fc40000000022 */
[C---:B--2---:R-:W-:Y:S01]  /*0960*/  FFMA R19, R12.reuse, R10, R19 ;  /* 0x0000000a0c137223 */ /* 0x044fe20000000013 */
[----:B------:R-:W-:Y:S01]  /*0970*/  LDS R36, [R2.X4+0x10d8] ;  /* 0x0010d80002247984 */ /* 0x000fe20000004800 */
[----:B------:R-:W-:Y:S02]  /*0980*/  FFMA R17, R12, R14, R17 ;  /* 0x0000000e0c117223 */ /* 0x000fe40000000011 */
[C---:B---3--:R-:W-:Y:S02]  /*0990*/  FFMA R19, R32.reuse, R11, R19 ;  /* 0x0000000b20137223 */ /* 0x048fe40000000013 */
[----:B------:R-:W-:Y:S02]  /*09a0*/  FFMA R17, R32, R15, R17 ;  /* 0x0000000f20117223 */ /* 0x000fe40000000011 */
[----:B------:R-:W-:Y:S01]  /*09b0*/  LDS R32, [R2.X4+0xfc0] ;  /* 0x000fc00002207984 */ /* 0x000fe20000004800 */
[C---:B0-----:R-:W-:Y:S02]  /*09c0*/  FFMA R23, R16.reuse, R10, R23 ;  /* 0x0000000a10177223 */ /* 0x041fe40000000017 */
[----:B------:R-:W-:-:S02]  /*09d0*/  FFMA R27, R16, R14, R27 ;  /* 0x0000000e101b7223 */ /* 0x000fc4000000001b */
[C---:B-1----:R-:W-:Y:S01]  /*09e0*/  FFMA R9, R13.reuse, R10, R9 ;  /* 0x0000000a0d097223 */ /* 0x042fe20000000009 */
[----:B------:R-:W-:Y:S01]  /*09f0*/  LDS R16, [R2.X4+0xe00] ;  /* 0x000e000002107984 */ /* 0x000fe20000004800 */
[----:B------:R-:W-:Y:S02]  /*0a00*/  FFMA R21, R13, R14, R21 ;  /* 0x0000000e0d157223 */ /* 0x000fe40000000015 */
[C---:B----4-:R-:W-:Y:S02]  /*0a10*/  FFMA R33, R22.reuse, R10, R33 ;  /* 0x0000000a16217223 */ /* 0x050fe40000000021 */
[----:B------:R-:W-:Y:S02]  /*0a20*/  FFMA R35, R22, R14, R35 ;  /* 0x0000000e16237223 */ /* 0x000fe40000000023 */
[C---:B------:R-:W-:Y:S01]  /*0a30*/  FFMA R37, R20.reuse, R11, R23 ;  /* 0x0000000b14257223 */ /* 0x040fe20000000017 */
[----:B------:R-:W-:Y:S01]  /*0a40*/  LDS R22, [R2.X4+0xe38] ;  /* 0x000e380002167984 */ /* 0x000fe20000004800 */
[----:B------:R-:W-:-:S02]  /*0a50*/  FFMA R20, R20, R15, R27 ;  /* 0x0000000f14147223 */ /* 0x000fc4000000001b */
[C---:B------:R-:W-:Y:S01]  /*0a60*/  FFMA R33, R18.reuse, R11, R33 ;  /* 0x0000000b12217223 */ /* 0x040fe20000000021 */
[----:B------:R-:W-:Y:S01]  /*0a70*/  LDS R23, [R2.X4+0xf18] ;  /* 0x000f180002177984 */ /* 0x000fe20000004800 */
[----:B------:R-:W-:Y:S02]  /*0a80*/  FFMA R35, R18, R15, R35 ;  /* 0x0000000f12237223 */ /* 0x000fe40000000023 */
[C---:B-----5:R-:W-:Y:S01]  /*0a90*/  FFMA R27, R8.reuse, R11, R9 ;  /* 0x0000000b081b7223 */ /* 0x060fe20000000009 */
        /* <DEDUP_REMOVED lines=21> */
[----:B------:R-:W0:Y:S01]  /*0bf0*/  LDS R16, [R2.X4+0x11b8] ;  /* 0x0011b80002107984 */ /* 0x000e220000004800 */
[----:B-1----:R-:W-:-:S03]  /*0c00*/  FFMA R35, R8, R13, R18 ;  /* 0x0000000d08237223 */ /* 0x002fc60000000012 */
[----:B------:R-:W1:Y:S01]  /*0c10*/  LDS R20, [R2.X4+0x1378] ;  /* 0x0013780002147984 */ /* 0x000e620000004800 */
[----:B------:R-:W-:-:S03]  /*0c20*/  FFMA R33, R8, R9, R22 ;  /* 0x0000000908217223 */ /* 0x000fc60000000016 */
[----:B------:R-:W4:Y:S04]  /*0c30*/  LDS R13, [R2.X4+0x1298] ;  /* 0x00129800020d7984 */ /* 0x000f280000004800 */
[----:B------:R-:W5:Y:S04]  /*0c40*/  LDS R22, [R2.X4+0x1260] ;  /* 0x0012600002167984 */ /* 0x000f680000004800 */
[----:B------:R-:W5:Y:S04]  /*0c50*/  LDS R18, [R2.X4+0x1420] ;  /* 0x0014200002127984 */ /* 0x000f680000004800 */
        /* <DEDUP_REMOVED lines=10> */
[----:B------:R-:W-:Y:S01]  /*0d00*/  LDS R16, [R2.X4+0x15e0] ;  /* 0x0015e00002107984 */ /* 0x000fe20000004800 */
[----:B-1----:R-:W-:Y:S02]  /*0d10*/  FFMA R37, R20, R11, R23 ;  /* 0x0000000b14257223 */ /* 0x002fe40000000017 */
[C---:B----4-:R-:W-:Y:S01]  /*0d20*/  FFMA R9, R13.reuse, R10, R9 ;  /* 0x0000000a0d097223 */ /* 0x050fe20000000009 */
[----:B------:R-:W-:Y:S01]  /*0d30*/  LDS R23, [R2.X4+0x1618] ;  /* 0x0016180002177984 */ /* 0x000fe20000004800 */
[----:B------:R-:W-:Y:S02]  /*0d40*/  FFMA R21, R13, R14, R21 ;  /* 0x0000000e0d157223 */ /* 0x000fe40000000015 */
[C---:B-----5:R-:W-:Y:S02]  /*0d50*/  FFMA R33, R22.reuse, R10, R33 ;  /* 0x0000000a16217223 */ /* 0x060fe40000000021 */
[----:B------:R-:W-:Y:S02]  /*0d60*/  FFMA R35, R22, R14, R35 ;  /* 0x0000000e16237223 */ /* 0x000fe40000000023 */
[----:B------:R-:W-:Y:S01]  /*0d70*/  FFMA R20, R20, R15, R27 ;  /* 0x0000000f14147223 */ /* 0x000fe2000000001b */
[----:B------:R-:W-:Y:S01]  /*0d80*/  LDS R22, [R2.X4+0x1538] ;  /* 0x0015380002167984 */ /* 0x000fe20000004800 */
[----:B------:R-:W-:-:S02]  /*0d90*/  FFMA R33, R18, R11, R33 ;  /* 0x0000000b12217223 */ /* 0x000fc40000000021 */
[----:B------:R-:W-:Y:S02]  /*0da0*/  FFMA R35, R18, R15, R35 ;  /* 0x0000000f12237223 */ /* 0x000fe40000000023 */
        /* <DEDUP_REMOVED lines=69> */
[----:B------:R-:W-:Y:S01]  /*1200*/  LDS R32, [R2.X4+0x2140] ;  /* 0x0021400002207984 */ /* 0x000fe20000004800 */
        /* <DEDUP_REMOVED lines=8> */
[----:B------:R-:W3:Y:S04]  /*1290*/  LDS R22, [R2.X4+0x2060] ;  /* 0x0020600002167984 */ /* 0x000ee80000004800 */
[----:B------:R-:W4:Y:S01]  /*12a0*/  LDS R8, [R2.X4+0x2258] ;  /* 0x0022580002087984 */ /* 0x000f220000004800 */
[----:B------:R-:W-:-:S02]  /*12b0*/  FFMA R9, R36, R9, R34 ;  /* 0x0000000924097223 */ /* 0x000fc40000000022 */
[C---:B--2---:R-:W-:Y:S01]  /*12c0*/  FFMA R19, R12.reuse, R10, R19 ;  /* 0x0000000a0c137223 */ /* 0x044fe20000000013 */
[----:B------:R-:W-:Y:S01]  /*12d0*/  LDS R36, [R2.X4+0x25d8] ;  /* 0x0025d80002247984 */ /* 0x000fe20000004800 */
[----:B------:R-:W-:Y:S02]  /*12e0*/  FFMA R17, R12, R14, R17 ;  /* 0x0000000e0c117223 */ /* 0x000fe40000000011 */
[C---:B0-----:R-:W-:Y:S02]  /*12f0*/  FFMA R23, R16.reuse, R10, R23 ;  /* 0x0000000a10177223 */ /* 0x041fe40000000017 */
[----:B------:R-:W-:Y:S02]  /*1300*/  FFMA R27, R16, R14, R27 ;  /* 0x0000000e101b7223 */ /* 0x000fe4000000001b */
[C---:B-1----:R-:W-:Y:S02]  /*1310*/  FFMA R12, R13.reuse, R10, R9 ;  /* 0x0000000a0d0c7223 */ /* 0x042fe40000000009 */
[----:B------:R-:W-:-:S02]  /*1320*/  FFMA R21, R13, R14, R21 ;  /* 0x0000000e0d157223 */ /* 0x000fc40000000015 */
[C---:B---3--:R-:W-:Y:S02]  /*1330*/  FFMA R35, R22.reuse, R14, R35 ;  /* 0x0000000e16237223 */ /* 0x048fe40000000023 */
[----:B------:R-:W-:Y:S02]  /*1340*/  FFMA R33, R22, R10, R33 ;  /* 0x0000000a16217223 */ /* 0x000fe40000000021 */
[-C--:B------:R-:W-:Y:S02]  /*1350*/  FFMA R10, R20, R15.reuse, R27 ;  /* 0x0000000f140a7223 */ /* 0x080fe4000000001b */
[----:B------:R-:W-:Y:S02]  /*1360*/  FFMA R22, R32, R15, R17 ;  /* 0x0000000f20167223 */ /* 0x000fe40000000011 */
[----:B------:R-:W-:Y:S02]  /*1370*/  FFMA R37, R20, R11, R23 ;  /* 0x0000000b14257223 */ /* 0x000fe40000000017 */
[----:B------:R-:W-:Y:S01]  /*1380*/  FFMA R35, R18, R15, R35 ;  /* 0x0000000f12237223 */ /* 0x000fe20000000023 */
[----:B------:R-:W-:Y:S01]  /*1390*/  LDS R20, [R2.X4+0x2300] ;  /* 0x0023000002147984 */ /* 0x000fe20000004800 */
[----:B----4-:R-:W-:-:S02]  /*13a0*/  FFMA R27, R8, R11, R12 ;  /* 0x0000000b081b7223 */ /* 0x010fc4000000000c */
[----:B------:R-:W-:Y:S01]  /*13b0*/  FFMA R21, R8, R15, R21 ;  /* 0x0000000f08157223 */ /* 0x000fe20000000015 */
[----:B------:R-:W-:Y:S01]  /*13c0*/  LDS R23, [R2.X4+0x2418] ;  /* 0x0024180002177984 */ /* 0x000fe20000004800 */
[-C--:B------:R-:W-:Y:S02]  /*13d0*/  FFMA R9, R32, R11.reuse, R19 ;  /* 0x0000000b20097223 */ /* 0x080fe40000000013 */
[----:B------:R-:W-:Y:S01]  /*13e0*/  FFMA R33, R18, R11, R33 ;  /* 0x0000000b12217223 */ /* 0x000fe20000000021 */
[----:B------:R-:W0:Y:S04]  /*13f0*/  LDS.128 R12, [R26+0x3850] ;  /* 0x003850001a0c7984 */ /* 0x000e280000000c00 */
[----:B------:R-:W1:Y:S04]  /*1400*/  LDS.128 R16, [R26+0x4050] ;  /* 0x004050001a107984 */ /* 0x000e680000000c00 */
[----:B------:R-:W2:Y:S04]  /*1410*/  LDS R32, [R2.X4+0x2338] ;  /* 0x0023380002207984 */ /* 0x000ea80000004800 */
[----:B------:R-:W3:Y:S01]  /*1420*/  LDS R8, [R2.X4+0x23e0] ;  /* 0x0023e00002087984 */ /* 0x000ee20000004800 */
[----:B0-----:R-:W-:-:S02]  /*1430*/  FFMA R11, R12, R20, R9 ;  /* 0x000000140c0b7223 */ /* 0x001fc40000000009 */
[----:B------:R-:W-:Y:S02]  /*1440*/  FFMA R34, R12, R23, R27 ;  /* 0x000000170c227223 */ /* 0x000fe4000000001b */
[----:B-1----:R-:W-:Y:S01]  /*1450*/  FFMA R9, R20, R16, R22 ;  /* 0x0000001014097223 */ /* 0x002fe20000000016 */
[----:B------:R-:W0:Y:S01]  /*1460*/  LDS R27, [R2.X4+0x24f8] ;  /* 0x0024f800021b7984 */ /* 0x000e220000004800 */
[C---:B--2---:R-:W-:Y:S02]  /*1470*/  FFMA R20, R12.reuse, R32, R37 ;  /* 0x000000200c147223 */ /* 0x044fe40000000025 */
[----:B---3--:R-:W-:Y:S02]  /*1480*/  FFMA R22, R12, R8, R33 ;  /* 0x000000080c167223 */ /* 0x008fe40000000021 */
[----:B------:R-:W1:Y:S01]  /*1490*/  LDS R12, [R2.X4+0x25a0] ;  /* 0x0025a000020c7984 */ /* 0x000e620000004800 */
[----:B------:R-:W-:-:S03]  /*14a0*/  FFMA R10, R32, R16, R10 ;  /* 0x00000010200a7223 */ /* 0x000fc6000000000a */
[----:B------:R-:W2:Y:S01]  /*14b0*/  LDS R32, [R2.X4+0x24c0] ;  /* 0x0024c00002207984 */ /* 0x000ea20000004800 */
[-C--:B------:R-:W-:Y:S02]  /*14c0*/  FFMA R21, R23, R16.reuse, R21 ;  /* 0x0000001017157223 */ /* 0x080fe40000000015 */
[----:B------:R-:W-:Y:S02]  /*14d0*/  FFMA R8, R8, R16, R35 ;  /* 0x0000001008087223 */ /* 0x000fe40000000023 */
[----:B------:R-:W3:Y:S01]  /*14e0*/  LDS R16, [R2.X4+0x26b8] ;  /* 0x0026b80002107984 */ /* 0x000ee20000004800 */
[----:B------:R-:W-:Y:S02]  /*14f0*/  FFMA R21, R36, R17, R21 ;  /* 0x0000001124157223 */ /* 0x000fe40000000015 */
[C---:B0-----:R-:W-:Y:S02]  /*1500*/  FFMA R23, R27.reuse, R13, R20 ;  /* 0x0000000d1b177223 */ /* 0x041fe40000000014 */
[----:B------:R-:W-:Y:S01]  /*1510*/  FFMA R27, R27, R17, R10 ;  /* 0x000000111b1b7223 */ /* 0x000fe2000000000a */
[----:B------:R-:W-:Y:S04]  /*1520*/  LDS R20, [R2.X4+0x2840] ;  /* 0x0028400002147984 */ /* 0x000fe80000004800 */
[----:B------:R-:W0:Y:S01]  /*1530*/  LDS R10, [R2.X4+0x2680] ;  /* 0x00268000020a7984 */ /* 0x000e220000004800 */
[----:B-1----:R-:W-:-:S03]  /*1540*/  FFMA R33, R12, R13, R22 ;  /* 0x0000000d0c217223 */ /* 0x002fc60000000016 */
[----:B------:R-:W1:Y:S01]  /*1550*/  LDS R22, [R2.X4+0x2760] ;  /* 0x0027600002167984 */ /* 0x000e620000004800 */
[-C--:B------:R-:W-:Y:S02]  /*1560*/  FFMA R35, R12, R17.reuse, R8 ;  /* 0x000000110c237223 */ /* 0x080fe40000000008 */
[C---:B--2---:R-:W-:Y:S01]  /*1570*/  FFMA R9, R32.reuse, R17, R9 ;  /* 0x0000001120097223 */ /* 0x044fe20000000009 */
[----:B------:R-:W2:Y:S04]  /*1580*/  LDS R12, [R2.X4+0x2878] ;  /* 0x00287800020c7984 */ /* 0x000ea80000004800 */
[----:B------:R-:W4:Y:S04]  /*1590*/  LDS R17, [R2.X4+0x2798] ;  /* 0x0027980002117984 */ /* 0x000f280000004800 */
[----:B------:R-:W5:Y:S01]  /*15a0*/  LDS R8, [R2.X4+0x2920] ;  /* 0x0029200002087984 */ /* 0x000f620000004800 */
[----:B------:R-:W-:-:S02]  /*15b0*/  FFMA R11, R32, R13, R11 ;  /* 0x0000000d200b7223 */ /* 0x000fc4000000000b */
[----:B---3--:R-:W-:Y:S01]  /*15c0*/  FFMA R23, R16, R14, R23 ;  /* 0x0000000e10177223 */ /* 0x008fe20000000017 */
[----:B------:R-:W-:Y:S01]  /*15d0*/  LDS R32, [R2.X4+0x2a38] ;  /* 0x002a380002207984 */ /* 0x000fe20000004800 */
[----:B------:R-:W-:Y:S02]  /*15e0*/  FFMA R13, R36, R13, R34 ;  /* 0x0000000d240d7223 */ /* 0x000fe40000000022 */
[----:B------:R-:W-:Y:S02]  /*15f0*/  FFMA R16, R16, R18, R27 ;  /* 0x0000001210107223 */ /* 0x000fe4000000001b */
[C---:B0-----:R-:W-:Y:S02]  /*1600*/  FFMA R11, R10.reuse, R14, R11 ;  /* 0x0000000e0a0b7223 */ /* 0x041fe4000000000b */
[----:B------:R-:W-:Y:S02]  /*1610*/  FFMA R9, R10, R18, R9 ;  /* 0x000000120a097223 */ /* 0x000fe40000000009 */
[----:B-1----:R-:W-:-:S02]  /*1620*/  FFMA R10, R22, R14, R33 ;  /* 0x0000000e160a7223 */ /* 0x002fc40000000021 */
[----:B------:R-:W-:Y:S02]  /*1630*/  FFMA R22, R22, R18, R35 ;  /* 0x0000001216167223 */ /* 0x000fe40000000023 */
[C---:B--2---:R-:W-:Y:S02]  /*1640*/  FFMA R27, R12.reuse, R15, R23 ;  /* 0x0000000f0c1b7223 */ /* 0x044fe40000000017 */
[----:B------:R-:W-:Y:S02]  /*1650*/  FFMA R33, R12, R19, R16 ;  /* 0x000000130c217223 */ /* 0x000fe40000000010 */
[C---:B----4-:R-:W-:Y:S01]  /*1660*/  FFMA R14, R17.reuse, R14, R13 ;  /* 0x0000000e110e7223 */ /* 0x050fe2000000000d */
[----:B------:R-:W0:Y:S01]  /*1670*/  LDS R12, [R2.X4+0x2958] ;  /* 0x00295800020c7984 */ /* 0x000e220000004800 */
[----:B------:R-:W-:Y:S02]  /*1680*/  FFMA R18, R17, R18, R21 ;  /* 0x0000001211127223 */ /* 0x000fe40000000015 */
[C---:B------:R-:W-:Y:S01]  /*1690*/  FFMA R37, R20.reuse, R15, R11 ;  /* 0x0000000f14257223 */ /* 0x040fe2000000000b */
[----:B------:R-:W-:Y:S01]  /*16a0*/  LDS R16, [R2.X4+0x2a00] ;  /* 0x002a000002107984 */ /* 0x000fe20000004800 */
[----:B------:R-:W-:-:S02]  /*16b0*/  FFMA R35, R20, R19, R9 ;  /* 0x0000001314237223 */ /* 0x000fc40000000009 */
[C---:B-----5:R-:W-:Y:S02]  /*16c0*/  FFMA R13, R8.reuse, R15, R10 ;  /* 0x0000000f080d7223 */ /* 0x060fe4000000000a */
[-C--:B------:R-:W-:Y:S02]  /*16d0*/  FFMA R17, R8, R19.reuse, R22 ;  /* 0x0000001308117223 */ /* 0x080fe40000000016 */
[----:B------:R-:W1:Y:S04]  /*16e0*/  LDS.128 R20, [R26+0x3860] ;  /* 0x003860001a147984 */ /* 0x000e680000000c00 */
[----:B------:R-:W2:Y:S01]  /*16f0*/  LDS.128 R8, [R26+0x4060] ;  /* 0x004060001a087984 */ /* 0x000ea20000000c00 */
[C---:B0-----:R-:W-:Y:S02]  /*1700*/  FFMA R19, R12.reuse, R19, R18 ;  /* 0x000000130c137223 */ /* 0x041fe40000000012 */
[----:B------:R-:W-:-:S02]  /*1710*/  FFMA R15, R12, R15, R14 ;  /* 0x0000000f0c0f7223 */ /* 0x000fc4000000000e */
[----:B------:R-:W-:Y:S04]  /*1720*/  LDS R14, [R2.X4+0x2b18] ;  /* 0x002b1800020e7984 */ /* 0x000fe80000004800 */
[----:B------:R0:W3:Y:S01]  /*1730*/  LDG.E.CONSTANT R12, [R28.64+0x80] ;  /* 0x000080041c0c7981 */ /* 0x0000e2000c1e9900 */
[----:B-1----:R-:W-:Y:S02]  /*1740*/  FFMA R37, R20, R16, R37 ;  /* 0x0000001014257223 */ /* 0x002fe40000000025 */
[----:B--2---:R-:W-:Y:S02]  /*1750*/  FFMA R18, R16, R8, R35 ;  /* 0x0000000810127223 */ /* 0x004fe40000000023 */
[----:B------:R-:W1:Y:S01]  /*1760*/  LDS R16, [R2.X4+0x2ae0] ;  /* 0x002ae00002107984 */ /* 0x000e620000004800 */
[----:B------:R-:W-:-:S02]  /*1770*/  FFMA R36, R20, R32, R27 ;  /* 0x0000002014247223 */ /* 0x000fc4000000001b */
[----:B------:R-:W-:Y:S01]  /*1780*/  FFMA R32, R32, R8, R33 ;  /* 0x0000000820207223 */ /* 0x000fe20000000021 */
[----:B------:R-:W2:Y:S04]  /*1790*/  LDS R27, [R2.X4+0x2bf8] ;  /* 0x002bf800021b7984 */ /* 0x000ea80000004800 */
[----:B------:R-:W-:Y:S01]  /*17a0*/  LDS R35, [R2.X4+0x2d80] ;  /* 0x002d800002237984 */ /* 0x000fe20000004800 */
[C---:B-1----:R-:W-:Y:S02]  /*17b0*/  FFMA R34, R20.reuse, R16, R13 ;  /* 0x0000001014227223 */ /* 0x042fe4000000000d */
[----:B------:R-:W-:Y:S01]  /*17c0*/  FFMA R20, R20, R14, R15 ;  /* 0x0000000e14147223 */ /* 0x000fe2000000000f */
[----:B------:R-:W-:Y:S01]  /*17d0*/  LDS R13, [R2.X4+0x2ca0] ;  /* 0x002ca000020d7984 */ /* 0x000fe20000004800 */
[----:B------:R-:W-:-:S02]  /*17e0*/  FFMA R16, R16, R8, R17 ;  /* 0x0000000810107223 */ /* 0x000fc40000000011 */
[----:B------:R-:W-:Y:S01]  /*17f0*/  FFMA R8, R14, R8, R19 ;  /* 0x000000080e087223 */ /* 0x000fe20000000013 */
[----:B------:R-:W1:Y:S04]  /*1800*/  LDS R15, [R2.X4+0x2bc0] ;  /* 0x002bc000020f7984 */ /* 0x000e680000004800 */
[----:B------:R-:W4:Y:S01]  /*1810*/  LDS R14, [R2.X4+0x2cd8] ;  /* 0x002cd800020e7984 */ /* 0x000f220000004800 */
[C---:B--2---:R-:W-:Y:S02]  /*1820*/  FFMA R33, R27.reuse, R21, R36 ;  /* 0x000000151b217223 */ /* 0x044fe40000000024 */
[----:B------:R-:W-:Y:S01]  /*1830*/  FFMA R27, R27, R9, R32 ;  /* 0x000000091b1b7223 */ /* 0x000fe20000000020 */
[----:B------:R-:W-:Y:S04]  /*1840*/  LDS R19, [R2.X4+0x2e98] ;  /* 0x002e980002137984 */ /* 0x000fe80000004800 */
[----:B------:R-:W2:Y:S04]  /*1850*/  LDS R32, [R2.X4+0x2db8] ;  /* 0x002db80002207984 */ /* 0x000ea80000004800 */
[----:B------:R-:W-:Y:S01]  /*1860*/  LDS R36, [R2.X4+0x3218] ;  /* 0x0032180002247984 */ /* 0x000fe20000004800 */
[----:B-1----:R-:W-:-:S02]  /*1870*/  FFMA R37, R15, R21, R37 ;  /* 0x000000150f257223 */ /* 0x002fc40000000025 */
[----:B------:R-:W-:Y:S02]  /*1880*/  FFMA R18, R15, R9, R18 ;  /* 0x000000090f127223 */ /* 0x000fe40000000012 */
[C---:B------:R-:W-:Y:S02]  /*1890*/  FFMA R15, R13.reuse, R21, R34 ;  /* 0x000000150d0f7223 */ /* 0x040fe40000000022 */
[-C--:B------:R-:W-:Y:S02]  /*18a0*/  FFMA R13, R13, R9.reuse, R16 ;  /* 0x000000090d0d7223 */ /* 0x080fe40000000010 */
[C---:B----4-:R-:W-:Y:S01]  /*18b0*/  FFMA R17, R14.reuse, R9, R8 ;  /* 0x000000090e117223 */ /* 0x050fe20000000008 */
[----:B------:R-:W-:Y:S04]  /*18c0*/  LDS R16, [R2.X4+0x2f78] ;  /* 0x002f780002107984 */ /* 0x000fe80000004800 */
[----:B------:R-:W1:Y:S01]  /*18d0*/  LDS R9, [R2.X4+0x2e60] ;  /* 0x002e600002097984 */ /* 0x000e620000004800 */
[----:B------:R-:W-:-:S03]  /*18e0*/  FFMA R21, R14, R21, R20 ;  /* 0x000000150e157223 */ /* 0x000fc60000000014 */
[----:B------:R-:W4:Y:S04]  /*18f0*/  LDS R20, [R2.X4+0x2f40] ;  /* 0x002f400002147984 */ /* 0x000f280000004800 */
[----:B------:R-:W5:Y:S04]  /*1900*/  LDS R14, [R2.X4+0x3020] ;  /* 0x00302000020e7984 */ /* 0x000f680000004800 */
[----:B------:R-:W0:Y:S01]  /*1910*/  LDS R8, [R2.X4+0x3058] ;  /* 0x0030580002087984 */ /* 0x000e220000004800 */
[C---:B------:R-:W-:Y:S02]  /*1920*/  FFMA R37, R35.reuse, R22, R37 ;  /* 0x0000001623257223 */ /* 0x040fe40000000025 */
[----:B------:R-:W-:-:S02]  /*1930*/  FFMA R18, R35, R10, R18 ;  /* 0x0000000a23127223 */ /* 0x000fc40000000012 */
[C---:B--2---:R-:W-:Y:S02]  /*1940*/  FFMA R33, R32.reuse, R22, R33 ;  /* 0x0000001620217223 */ /* 0x044fe40000000021 */
[----:B------:R-:W-:Y:S02]  /*1950*/  FFMA R27, R32, R10, R27 ;  /* 0x0000000a201b7223 */ /* 0x000fe4000000001b */
[----:B------:R-:W-:Y:S01]  /*1960*/  LDS R32, [R2.X4+0x3138] ;  /* 0x0031380002207984 */ /* 0x000fe20000004800 */
[C---:B-1----:R-:W-:Y:S02]  /*1970*/  FFMA R15, R9.reuse, R22, R15 ;  /* 0x00000016090f7223 */ /* 0x042fe4000000000f */
[----:B------:R-:W-:Y:S02]  /*1980*/  FFMA R9, R9, R10, R13 ;  /* 0x0000000a09097223 */ /* 0x000fe4000000000d */
[----:B------:R-:W-:Y:S02]  /*1990*/  FFMA R13, R19, R22, R21 ;  /* 0x00000016130d7223 */ /* 0x000fe40000000015 */
[----:B----4-:R-:W-:-:S02]  /*19a0*/  FFMA R37, R20, R23, R37 ;  /* 0x0000001714257223 */ /* 0x010fc40000000025 */
[----:B------:R-:W-:Y:S02]  /*19b0*/  FFMA R35, R20, R11, R18 ;  /* 0x0000000b14237223 */ /* 0x000fe40000000012 */
[-C--:B------:R-:W-:Y:S02]  /*19c0*/  FFMA R33, R16, R23.reuse, R33 ;  /* 0x0000001710217223 */ /* 0x080fe40000000021 */
[C---:B-----5:R-:W-:Y:S02]  /*19d0*/  FFMA R15, R14.reuse, R23, R15 ;  /* 0x000000170e0f7223 */ /* 0x060fe4000000000f */
[----:B------:R-:W-:Y:S02]  /*19e0*/  FFMA R9, R14, R11, R9 ;  /* 0x0000000b0e097223 */ /* 0x000fe40000000009 */
[----:B0-----:R-:W-:Y:S01]  /*19f0*/  FFMA R13, R8, R23, R13 ;  /* 0x00000017080d7223 */ /* 0x001fe2000000000d */
[----:B------:R-:W-:Y:S04]  /*1a00*/  LDS R14, [R2.X4+0x3100] ;  /* 0x00310000020e7984 */ /* 0x000fe80000004800 */
[----:B------:R-:W0:Y:S01]  /*1a10*/  LDS.128 R20, [R26+0x4070] ;  /* 0x004070001a147984 */ /* 0x000e220000000c00 */
[----:B------:R-:W-:-:S02]  /*1a20*/  FFMA R10, R19, R10, R17 ;  /* 0x0000000a130a7223 */ /* 0x000fc40000000011 */
[-C--:B------:R-:W-:Y:S02]  /*1a30*/  FFMA R27, R16, R11.reuse, R27 ;  /* 0x0000000b101b7223 */ /* 0x080fe4000000001b */
[----:B------:R-:W1:Y:S01]  /*1a40*/  LDS.128 R16, [R26+0x3870] ;  /* 0x003870001a107984 */ /* 0x000e620000000c00 */
[----:B------:R-:W-:Y:S02]  /*1a50*/  FFMA R11, R8, R11, R10 ;  /* 0x0000000b080b7223 */ /* 0x000fe4000000000a */
[----:B0-----:R-:W-:Y:S02]  /*1a60*/  FFMA R8, R14, R20, R35 ;  /* 0x000000140e087223 */ /* 0x001fe40000000023 */
[----:B------:R-:W0:Y:S01]  /*1a70*/  LDS R35, [R2.X4+0x31e0] ;  /* 0x0031e00002237984 */ /* 0x000e220000004800 */
[C---:B-1----:R-:W-:Y:S02]  /*1a80*/  FFMA R10, R16.reuse, R14, R37 ;  /* 0x0000000e100a7223 */ /* 0x042fe40000000025 */
[----:B------:R-:W-:Y:S01]  /*1a90*/  FFMA R14, R16, R32, R33 ;  /* 0x00000020100e7223 */ /* 0x000fe20000000021 */
[----:B------:R-:W2:Y:S01]  /*1aa0*/  LDG.E.CONSTANT R37, [R30.64+0x93000] ;  /* 0x093000041e257981 */ /* 0x000ea2000c1e9900 */
[----:B------:R-:W-:-:S03]  /*1ab0*/  FFMA R27, R32, R20, R27 ;  /* 0x00000014201b7223 */ /* 0x000fc6000000001b */
[----:B------:R-:W1:Y:S04]  /*1ac0*/  LDS R33, [R2.X4+0x32c0] ;  /* 0x0032c00002217984 */ /* 0x000e680000004800 */
[----:B------:R-:W4:Y:S01]  /*1ad0*/  LDS R32, [R2.X4+0x32f8] ;  /* 0x0032f80002207984 */ /* 0x000f220000004800 */
[----:B0-----:R-:W-:-:S03]  /*1ae0*/  FFMA R26, R35, R20, R9 ;  /* 0x00000014231a7223 */ /* 0x001fc60000000009 */
[----:B------:R-:W0:Y:S01]  /*1af0*/  LDS R9, [R2.X4+0x33a0] ;  /* 0x0033a00002097984 */ /* 0x000e220000004800 */
[----:B------:R-:W-:Y:S02]  /*1b00*/  FFMA R34, R16, R35, R15 ;  /* 0x0000002310227223 */ /* 0x000fe4000000000f */
[----:B------:R-:W-:Y:S01]  /*1b10*/  FFMA R20, R36, R20, R11 ;  /* 0x0000001424147223 */ /* 0x000fe2000000000b */
[----:B------:R-:W5:Y:S01]  /*1b20*/  LDS R35, [R2.X4+0x3560] ;  /* 0x0035600002237984 */ /* 0x000f620000004800 */
[----:B------:R-:W-:Y:S02]  /*1b30*/  FFMA R16, R16, R36, R13 ;  /* 0x0000002410107223 */ /* 0x000fe4000000000d */
[C---:B-1----:R-:W-:Y:S01]  /*1b40*/  FFMA R11, R33.reuse, R17, R10 ;  /* 0x00000011210b7223 */ /* 0x042fe2000000000a */
[----:B------:R-:W-:Y:S01]  /*1b50*/  LDS R15, [R2.X4+0x3598] ;  /* 0x00359800020f7984 */ /* 0x000fe20000004800 */
[----:B------:R-:W-:Y:S02]  /*1b60*/  FFMA R33, R33, R21, R8 ;  /* 0x0000001521217223 */ /* 0x000fe40000000008 */
[C---:B----4-:R-:W-:Y:S01]  /*1b70*/  FFMA R13, R32.reuse, R17, R14 ;  /* 0x00000011200d7223 */ /* 0x050fe2000000000e */
[----:B------:R-:W1:Y:S04]  /*1b80*/  LDS R8, [R2.X4+0x33d8] ;  /* 0x0033d80002087984 */ /* 0x000e680000004800 */
[----:B------:R-:W4:Y:S04]  /*1b90*/  LDS R14, [R2.X4+0x3480] ;  /* 0x00348000020e7984 */ /* 0x000f280000004800 */
[----:B------:R-:W3:Y:S01]  /*1ba0*/  LDS R10, [R2.X4+0x34b8] ;  /* 0x0034b800020a7984 */ /* 0x000ee20000004800 */
[----:B------:R-:W-:-:S02]  /*1bb0*/  FFMA R27, R32, R21, R27 ;  /* 0x00000015201b7223 */ /* 0x000fc4000000001b */
[C---:B0-----:R-:W-:Y:S02]  /*1bc0*/  FFMA R34, R9.reuse, R17, R34 ;  /* 0x0000001109227223 */ /* 0x041fe40000000022 */
[----:B------:R-:W-:Y:S02]  /*1bd0*/  FFMA R26, R9, R21, R26 ;  /* 0x00000015091a7223 */ /* 0x000fe4000000001a */
[C---:B-----5:R-:W-:Y:S01]  /*1be0*/  FFMA R34, R35.reuse, R18, R34 ;  /* 0x0000001223227223 */ /* 0x060fe20000000022 */
[----:B------:R0:W5:Y:S01]  /*1bf0*/  @!P0 LDG.E.CONSTANT R9, [R28.64+0x1c80] ;  /* 0x001c80041c098981 */ /* 0x000162000c1e9900 */
[----:B------:R-:W-:-:S03]  /*1c00*/  FFMA R35, R35, R22, R26 ;  /* 0x0000001623237223 */ /* 0x000fc6000000001a */
[----:B------:R-:W5:Y:S01]  /*1c10*/  LDG.E.CONSTANT R26, [R30.64+0x9f400] ;  /* 0x09f400041e1a7981 */ /* 0x000f62000c1e9900 */
[C---:B-1----:R-:W-:Y:S02]  /*1c20*/  FFMA R17, R8.reuse, R17, R16 ;  /* 0x0000001108117223 */ /* 0x042fe40000000010 */
[----:B------:R-:W-:Y:S02]  /*1c30*/  FFMA R21, R8, R21, R20 ;  /* 0x0000001508157223 */ /* 0x000fe40000000014 */
[----:B------:R0:W5:Y:S01]  /*1c40*/  LDG.E.CONSTANT R8, [R28.64+0xe80] ;  /* 0x000e80041c087981 */ /* 0x000162000c1e9900 */
[C---:B----4-:R-:W-:Y:S02]  /*1c50*/  FFMA R16, R14.reuse, R18, R11 ;  /* 0x000000120e107223 */ /* 0x050fe4000000000b */
[----:B------:R-:W-:Y:S01]  /*1c60*/  FFMA R20, R14, R22, R33 ;  /* 0x000000160e147223 */ /* 0x000fe20000000021 */
[----:B------:R-:W4:Y:S01]  /*1c70*/  LDG.E.CONSTANT R11, [R30.64+0xab800] ;  /* 0x0ab800041e0b7981 */ /* 0x000f22000c1e9900 */
[----:B---3--:R-:W-:-:S02]  /*1c80*/  FFMA R32, R10, R18, R13 ;  /* 0x000000120a207223 */ /* 0x008fc4000000000d */
[----:B------:R-:W-:Y:S01]  /*1c90*/  FFMA R36, R10, R22, R27 ;  /* 0x000000160a247223 */ /* 0x000fe2000000001b */
[----:B------:R-:W3:Y:S04]  /*1ca0*/  LDG.E.CONSTANT R14, [R30.64+0x6e400] ;  /* 0x06e400041e0e7981 */ /* 0x000ee8000c1e9900 */
[----:B------:R-:W3:Y:S04]  /*1cb0*/  LDG.E.CONSTANT R10, [R30.64+0x62000] ;  /* 0x062000041e0a7981 */ /* 0x000ee8000c1e9900 */
[----:B0-----:R-:W3:Y:S04]  /*1cc0*/  LDG.E.CONSTANT R29, [R30.64+0x7a800] ;  /* 0x07a800041e1d7981 */ /* 0x001ee8000c1e9900 */
[----:B------:R-:W3:Y:S04]  /*1cd0*/  LDG.E.CONSTANT R33, [R30.64+0x86c00] ;  /* 0x086c00041e217981 */ /* 0x000ee8000c1e9900 */
[----:B------:R-:W3:Y:S01]  /*1ce0*/  LDG.E.CONSTANT R13, [R30.64+0xb7c00] ;  /* 0x0b7c00041e0d7981 */ /* 0x000ee2000c1e9900 */
[----:B------:R-:W-:-:S02]  /*1cf0*/  FFMA R18, R15, R18, R17 ;  /* 0x000000120f127223 */ /* 0x000fc40000000011 */
[----:B------:R-:W-:Y:S01]  /*1d00*/  FFMA R22, R15, R22, R21 ;  /* 0x000000160f167223 */ /* 0x000fe20000000015 */
[----:B------:R-:W0:Y:S04]  /*1d10*/  LDS R27, [R2.X4+0x3640] ;  /* 0x00364000021b7984 */ /* 0x000e280000004800 */
[----:B------:R-:W1:Y:S04]  /*1d20*/  LDS R21, [R2.X4+0x3678] ;  /* 0x0036780002157984 */ /* 0x000e680000004800 */
[----:B------:R-:W1:Y:S04]  /*1d30*/  LDS R28, [R2.X4+0x3720] ;  /* 0x00372000021c7984 */ /* 0x000e680000004800 */
[----:B------:R-:W1:Y:S04]  /*1d40*/  LDS R17, [R2.X4+0x3758] ;  /* 0x0037580002117984 */ /* 0x000e680000004800 */
[----:B------:R-:W-:Y:S06]  /*1d50*/  BAR.SYNC 0x0 ;  /* 0x0000000000007b1d */ /* 0x000fec0000000000 */
[----:B------:R-:W-:Y:S01]  /*1d60*/  STS [R25.X4+0x3800], R12 ;  /* 0x0038000c19007388 */ /* 0x000fe20000004800 */
[----:B0-----:R-:W-:-:S02]  /*1d70*/  FFMA R16, R27, R19, R16 ;  /* 0x000000131b107223 */ /* 0x001fc40000000010 */
[C---:B-1----:R-:W-:Y:S02]  /*1d80*/  FFMA R32, R21.reuse, R19, R32 ;  /* 0x0000001315207223 */ /* 0x042fe40000000020 */
[----:B------:R-:W-:Y:S02]  /*1d90*/  FFMA R36, R21, R23, R36 ;  /* 0x0000001715247223 */ /* 0x000fe40000000024 */
[C---:B------:R-:W-:Y:S02]  /*1da0*/  FFMA R34, R28.reuse, R19, R34 ;  /* 0x000000131c227223 */ /* 0x040fe40000000022 */
[----:B------:R-:W-:Y:S02]  /*1db0*/  FFMA R35, R28, R23, R35 ;  /* 0x000000171c237223 */ /* 0x000fe40000000023 */
[----:B------:R-:W-:Y:S02]  /*1dc0*/  FFMA R19, R17, R19, R18 ;  /* 0x0000001311137223 */ /* 0x000fe40000000012 */
[----:B------:R-:W-:-:S02]  /*1dd0*/  FFMA R20, R27, R23, R20 ;  /* 0x000000171b147223 */ /* 0x000fc40000000014 */
[----:B------:R-:W-:Y:S01]  /*1de0*/  FFMA R22, R17, R23, R22 ;  /* 0x0000001711167223 */ /* 0x000fe20000000016 */
[----:B--2---:R-:W-:Y:S04]  /*1df0*/  STS [R25.X4+0x1c00], R37 ;  /* 0x001c002519007388 */ /* 0x004fe80000004800 */
[----:B-----5:R-:W-:Y:S04]  /*1e00*/  @!P0 STS [R25.X4+0x4600], R9 ;  /* 0x0046000919008388 */ /* 0x020fe80000004800 */
[----:B------:R0:W-:Y:S02]  /*1e10*/  STS [R25.X4+0x2300], R26 ;  /* 0x0023001a19007388 */ /* 0x0001e40000004800 */
[----:B0-----:R-:W-:-:S02]  /*1e20*/  LEA R26, R6, 0x3800, 0x7 ;  /* 0x00003800061a7811 */ /* 0x001fc400078e38ff */
[----:B------:R-:W-:Y:S04]  /*1e30*/  STS [R25.X4+0x3f00], R8 ;  /* 0x003f000819007388 */ /* 0x000fe80000004800 */
[----:B----4-:R-:W-:Y:S04]  /*1e40*/  STS [R25.X4+0x2a00], R11 ;  /* 0x002a000b19007388 */ /* 0x010fe80000004800 */
[----:B---3--:R-:W-:Y:S04]  /*1e50*/  STS [R25.X4+0x700], R14 ;  /* 0x0007000e19007388 */ /* 0x008fe80000004800 */
[----:B------:R-:W-:Y:S04]  /*1e60*/  STS [R25.X4], R10 ;  /* 0x0000000a19007388 */ /* 0x000fe80000004800 */
[----:B------:R-:W-:Y:S04]  /*1e70*/  STS [R25.X4+0xe00], R29 ;  /* 0x000e001d19007388 */ /* 0x000fe80000004800 */
[----:B------:R-:W-:Y:S04]  /*1e80*/  STS [R25.X4+0x1500], R33 ;  /* 0x0015002119007388 */ /* 0x000fe80000004800 */
[----:B------:R-:W-:Y:S04]  /*1e90*/  STS [R25.X4+0x3100], R13 ;  /* 0x0031000d19007388 */ /* 0x000fe80000004800 */
[----:B------:R-:W-:Y:S06]  /*1ea0*/  BAR.SYNC 0x0 ;  /* 0x0000000000007b1d */ /* 0x000fec0000000000 */
[----:B------:R-:W-:Y:S04]  /*1eb0*/  LDS.128 R8, [R26] ;  /* 0x000000001a087984 */ /* 0x000fe80000000c00 */
[----:B------:R-:W-:Y:S04]  /*1ec0*/  LDS.128 R12, [R26+0x800] ;  /* 0x000800001a0c7984 */ /* 0x000fe80000000c00 */
[----:B------:R-:W0:Y:S04]  /*1ed0*/  LDS R29, [R2.X4+0x38] ;  /* 0x00003800021d7984 */ /* 0x000e280000004800 */
[----:B------:R-:W1:Y:S04]  /*1ee0*/  LDS R31, [R2.X4] ;  /* 0x00000000021f7984 */ /* 0x000e680000004800 */
[----:B------:R-:W2:Y:S04]  /*1ef0*/  LDS R33, [R2.X4+0xe0] ;  /* 0x0000e00002217984 */ /* 0x000ea80000004800 */
[----:B------:R-:W3:Y:S04]  /*1f00*/  LDS R21, [R2.X4+0x118] ;  /* 0x0001180002157984 */ /* 0x000ee80000004800 */
[----:B------:R-:W4:Y:S04]  /*1f10*/  LDS R18, [R2.X4+0x1c0] ;  /* 0x0001c00002127984 */ /* 0x000f280000004800 */
[----:B------:R-:W5:Y:S04]  /*1f20*/  LDS R30, [R2.X4+0x1f8] ;  /* 0x0001f800021e7984 */ /* 0x000f680000004800 */
[----:B------:R-:W5:Y:S04]  /*1f30*/  LDS R28, [R2.X4+0x2a0] ;  /* 0x0002a000021c7984 */ /* 0x000f680000004800 */
[----:B------:R-:W-:Y:S04]  /*1f40*/  LDS R27, [R2.X4+0x3b8] ;  /* 0x0003b800021b7984 */ /* 0x000fe80000004800 */
[----:B------:R-:W-:Y:S04]  /*1f50*/  LDS R25, [R2.X4+0x460] ;  /* 0x0004600002197984 */ /* 0x000fe80000004800 */
[----:B------:R-:W-:Y:S01]  /*1f60*/  LDS R23, [R2.X4+0x380] ;  /* 0x0003800002177984 */ /* 0x000fe20000004800 */
[----:B0-----:R-:W-:-:S03]  /*1f70*/  FFMA R32, R8, R29, R32 ;  /* 0x0000001d08207223 */ /* 0x001fc60000000020 */
[----:B------:R-:W-:Y:S01]  /*1f80*/  LDS R17, [R2.X4+0x498] ;  /* 0x0004980002117984 */ /* 0x000fe20000004800 */
[----:B------:R-:W-:-:S03]  /*1f90*/  FFMA R36, R29, R12, R36 ;  /* 0x0000000c1d247223 */ /* 0x000fc60000000024 */
[----:B------:R-:W0:Y:S01]  /*1fa0*/  LDS R29, [R2.X4+0x2d8] ;  /* 0x0002d800021d7984 */ /* 0x000e220000004800 */
[C---:B-1----:R-:W-:Y:S02]  /*1fb0*/  FFMA R16, R8.reuse, R31, R16 ;  /* 0x0000001f08107223 */ /* 0x042fe40000000010 */
[-C--:B------:R-:W-:Y:S02]  /*1fc0*/  FFMA R20, R31, R12.reuse, R20 ;  /* 0x0000000c1f147223 */ /* 0x080fe40000000014 */
[C---:B--2---:R-:W-:Y:S01]  /*1fd0*/  FFMA R34, R8.reuse, R33, R34 ;  /* 0x0000002108227223 */ /* 0x044fe20000000022 */
[----:B------:R-:W-:Y:S01]  /*1fe0*/  LDS R31, [R2.X4+0x7e0] ;  /* 0x0007e000021f7984 */ /* 0x000fe20000004800 */
[-C--:B------:R-:W-:Y:S02]  /*1ff0*/  FFMA R35, R33, R12.reuse, R35 ;  /* 0x0000000c21237223 */ /* 0x080fe40000000023 */
[----:B---3--:R-:W-:Y:S02]  /*2000*/  FFMA R8, R8, R21, R19 ;  /* 0x0000001508087223 */ /* 0x008fe40000000013 */
[----:B------:R-:W-:-:S02]  /*2010*/  FFMA R22, R21, R12, R22 ;  /* 0x0000000c15167223 */ /* 0x000fc40000000016 */
[C---:B----4-:R-:W-:Y:S02]  /*2020*/  FFMA R33, R18.reuse, R9, R16 ;  /* 0x0000000912217223 */ /* 0x050fe40000000010 */
[----:B------:R-:W-:Y:S02]  /*2030*/  FFMA R20, R18, R13, R20 ;  /* 0x0000000d12147223 */ /* 0x000fe40000000014 */
[-C--:B-----5:R-:W-:Y:S02]  /*2040*/  FFMA R12, R30, R9.reuse, R32 ;  /* 0x000000091e0c7223 */ /* 0x0a0fe40000000020 */
[C---:B------:R-:W-:Y:S02]  /*2050*/  FFMA R16, R28.reuse, R9, R34 ;  /* 0x000000091c107223 */ /* 0x040fe40000000022 */
[-C--:B------:R-:W-:Y:S01]  /*2060*/  FFMA R35, R28, R13.reuse, R35 ;  /* 0x0000000d1c237223 */ /* 0x080fe20000000023 */
[----:B------:R-:W1:Y:S01]  /*2070*/  LDS R34, [R2.X4+0x540] ;  /* 0x0005400002227984 */ /* 0x000e620000004800 */
[----:B------:R-:W-:-:S03]  /*2080*/  FFMA R36, R30, R13, R36 ;  /* 0x0000000d1e247223 */ /* 0x000fc60000000024 */
[----:B------:R-:W2:Y:S04]  /*2090*/  LDS R28, [R2.X4+0x620] ;  /* 0x00062000021c7984 */ /* 0x000ea80000004800 */
[----:B------:R-:W-:Y:S01]  /*20a0*/  LDS R30, [R2.X4+0x658] ;  /* 0x00065800021e7984 */ /* 0x000fe20000004800 */
[----:B0-----:R-:W-:-:S03]  /*20b0*/  FFMA R18, R29, R9, R8 ;  /* 0x000000091d127223 */ /* 0x001fc60000000008 */
[----:B------:R-:W0:Y:S01]  /*20c0*/  LDS R9, [R2.X4+0x578] ;  /* 0x0005780002097984 */ /* 0x000e220000004800 */
[----:B------:R-:W-:Y:S02]  /*20d0*/  FFMA R22, R29, R13, R22 ;  /* 0x0000000d1d167223 */ /* 0x000fe40000000016 */
[-C--:B------:R-:W-:Y:S01]  /*20e0*/  FFMA R8, R27, R10.reuse, R12 ;  /* 0x0000000a1b087223 */ /* 0x080fe2000000000c */
[----:B------:R-:W-:Y:S01]  /*20f0*/  LDS R29, [R2.X4+0x700] ;  /* 0x00070000021d7984 */ /* 0x000fe20000004800 */
[-C--:B------:R-:W-:Y:S02]  /*2100*/  FFMA R13, R25, R10.reuse, R16 ;  /* 0x0000000a190d7223 */ /* 0x080fe40000000010 */
[C---:B------:R-:W-:Y:S02]  /*2110*/  FFMA R33, R23.reuse, R10, R33 ;  /* 0x0000000a17217223 */ /* 0x040fe40000000021 */
[-C--:B------:R-:W-:Y:S02]  /*2120*/  FFMA R32, R23, R14.reuse, R20 ;  /* 0x0000000e17207223 */ /* 0x080fe40000000014 */
[----:B------:R-:W-:-:S02]  /*2130*/  FFMA R12, R27, R14, R36 ;  /* 0x0000000e1b0c7223 */ /* 0x000fc40000000024 */
[----:B------:R-:W-:Y:S01]  /*2140*/  FFMA R25, R25, R14, R35 ;  /* 0x0000000e19197223 */ /* 0x000fe20000000023 */
[----:B------:R-:W-:Y:S01]  /*2150*/  LDS R27, [R2.X4+0x738] ;  /* 0x00073800021b7984 */ /* 0x000fe20000004800 */
[C---:B------:R-:W-:Y:S02]  /*2160*/  FFMA R10, R17.reuse, R10, R18 ;  /* 0x0000000a110a7223 */ /* 0x040fe40000000012 */
[----:B------:R-:W-:Y:S01]  /*2170*/  FFMA R14, R17, R14, R22 ;  /* 0x0000000e110e7223 */ /* 0x000fe20000000016 */
[----:B------:R-:W-:Y:S04]  /*2180*/  LDS R36, [R2.X4+0x3058] ;  /* 0x0030580002247984 */ /* 0x000fe80000004800 */
[----:B------:R-:W3:Y:S04]  /*2190*/  LDS.128 R16, [R26+0x10] ;  /* 0x000010001a107984 */ /* 0x000ee80000000c00 */
[----:B------:R-:W4:Y:S01]  /*21a0*/  LDS.128 R20, [R26+0x810] ;  /* 0x000810001a147984 */ /* 0x000f220000000c00 */
[----:B-1----:R-:W-:-:S02]  /*21b0*/  FFMA R33, R34, R11, R33 ;  /* 0x0000000b22217223 */ /* 0x002fc40000000021 */
[----:B--2---:R-:W-:Y:S02]  /*21c0*/  FFMA R13, R28, R11, R13 ;  /* 0x0000000b1c0d7223 */ /* 0x004fe4000000000d */
[-C--:B------:R-:W-:Y:S02]  /*21d0*/  FFMA R32, R34, R15.reuse, R32 ;  /* 0x0000000f22207223 */ /* 0x080fe40000000020 */
[----:B------:R-:W-:Y:S01]  /*21e0*/  FFMA R25, R28, R15, R25 ;  /* 0x0000000f1c197223 */ /* 0x000fe20000000019 */
[----:B------:R-:W-:Y:S04]  /*21f0*/  LDS R34, [R2.X4+0x9d8] ;  /* 0x0009d80002227984 */ /* 0x000fe80000004800 */
[----:B------:R-:W1:Y:S01]  /*2200*/  LDS R28, [R2.X4+0x9a0] ;  /* 0x0009a000021c7984 */ /* 0x000e620000004800 */
[----:B0-----:R-:W-:-:S02]  /*2210*/  FFMA R8, R9, R11, R8 ;  /* 0x0000000b09087223 */ /* 0x001fc40000000008 */
[C---:B------:R-:W-:Y:S02]  /*2220*/  FFMA R11, R30.reuse, R11, R10 ;  /* 0x0000000b1e0b7223 */ /* 0x040fe4000000000a */
[----:B------:R-:W0:Y:S01]  /*2230*/  LDS R10, [R2.X4+0x818] ;  /* 0x00081800020a7984 */ /* 0x000e220000004800 */
[-C--:B------:R-:W-:Y:S02]  /*2240*/  FFMA R12, R9, R15.reuse, R12 ;  /* 0x0000000f090c7223 */ /* 0x080fe4000000000c */
[----:B------:R-:W-:Y:S01]  /*2250*/  FFMA R15, R30, R15, R14 ;  /* 0x0000000f1e0f7223 */ /* 0x000fe2000000000e */
[----:B------:R-:W-:Y:S04]  /*2260*/  LDS R9, [R2.X4+0xb98] ;  /* 0x000b980002097984 */ /* 0x000fe80000004800 */
[----:B------:R-:W2:Y:S04]  /*2270*/  LDS R14, [R2.X4+0x8c0] ;  /* 0x0008c000020e7984 */ /* 0x000ea80000004800 */
[----:B------:R-:W5:Y:S01]  /*2280*/  LDS R30, [R2.X4+0x8f8] ;  /* 0x0008f800021e7984 */ /* 0x000f620000004800 */
[----:B---3--:R-:W-:-:S02]  /*2290*/  FFMA R33, R16, R29, R33 ;  /* 0x0000001d10217223 */ /* 0x008fc40000000021 */
[-C--:B----4-:R-:W-:Y:S02]  /*22a0*/  FFMA R32, R29, R20.reuse, R32 ;  /* 0x000000141d207223 */ /* 0x090fe40000000020 */
[C---:B------:R-:W-:Y:S02]  /*22b0*/  FFMA R29, R16.reuse, R31, R13 ;  /* 0x0000001f101d7223 */ /* 0x040fe4000000000d */
[-C--:B------:R-:W-:Y:S01]  /*22c0*/  FFMA R31, R31, R20.reuse, R25 ;  /* 0x000000141f1f7223 */ /* 0x080fe20000000019 */
[----:B------:R-:W3:Y:S01]  /*22d0*/  LDS R13, [R2.X4+0xab8] ;  /* 0x000ab800020d7984 */ /* 0x000ee20000004800 */
[----:B------:R-:W-:Y:S02]  /*22e0*/  FFMA R8, R16, R27, R8 ;  /* 0x0000001b10087223 */ /* 0x000fe40000000008 */
[----:B------:R-:W-:Y:S01]  /*22f0*/  FFMA R12, R27, R20, R12 ;  /* 0x000000141b0c7223 */ /* 0x000fe2000000000c */
[----:B------:R-:W4:Y:S04]  /*2300*/  LDS R25, [R2.X4+0xb60] ;  /* 0x000b600002197984 */ /* 0x000f280000004800 */
[----:B------:R-:W4:Y:S01]  /*2310*/  LDS R27, [R2.X4+0xa80] ;  /* 0x000a8000021b7984 */ /* 0x000f220000004800 */
[----:B-1----:R-:W-:-:S02]  /*2320*/  FFMA R29, R28, R17, R29 ;  /* 0x000000111c1d7223 */ /* 0x002fc4000000001d */
[----:B0-----:R-:W-:Y:S02]  /*2330*/  FFMA R11, R16, R10, R11 ;  /* 0x0000000a100b7223 */ /* 0x001fe4000000000b */
[----:B------:R-:W-:Y:S02]  /*2340*/  FFMA R15, R10, R20, R15 ;  /* 0x000000140a0f7223 */ /* 0x000fe4000000000f */
[----:B------:R-:W-:Y:S02]  /*2350*/  FFMA R31, R28, R21, R31 ;  /* 0x000000151c1f7223 */ /* 0x000fe4000000001f */
[-C--:B------:R-:W-:Y:S01]  /*2360*/  FFMA R11, R34, R17.reuse, R11 ;  /* 0x00000011220b7223 */ /* 0x080fe2000000000b */
[----:B------:R-:W0:Y:S01]  /*2370*/  LDS R28, [R2.X4+0xd20] ;  /* 0x000d2000021c7984 */ /* 0x000e220000004800 */
[----:B--2---:R-:W-:Y:S02]  /*2380*/  FFMA R33, R14, R17, R33 ;  /* 0x000000110e217223 */ /* 0x004fe40000000021 */
[----:B------:R-:W-:-:S02]  /*2390*/  FFMA R15, R34, R21, R15 ;  /* 0x00000015220f7223 */ /* 0x000fc4000000000f */
[C---:B-----5:R-:W-:Y:S01]  /*23a0*/  FFMA R8, R30.reuse, R17, R8 ;  /* 0x000000111e087223 */ /* 0x060fe20000000008 */
[----:B------:R-:W1:Y:S01]  /*23b0*/  LDS R34, [R2.X4+0xc40] ;  /* 0x000c400002227984 */ /* 0x000e620000004800 */
[----:B------:R-:W-:-:S03]  /*23c0*/  FFMA R12, R30, R21, R12 ;  /* 0x000000151e0c7223 */ /* 0x000fc6000000000c */
[----:B------:R-:W2:Y:S04]  /*23d0*/  LDS R17, [R2.X4+0xc78] ;  /* 0x000c780002117984 */ /* 0x000ea80000004800 */
[----:B------:R-:W5:Y:S01]  /*23e0*/  LDS R30, [R2.X4+0xd58] ;  /* 0x000d5800021e7984 */ /* 0x000f620000004800 */
[----:B------:R-:W-:Y:S02]  /*23f0*/  FFMA R32, R14, R21, R32 ;  /* 0x000000150e207223 */ /* 0x000fe40000000020 */
[C---:B---3--:R-:W-:Y:S02]  /*2400*/  FFMA R16, R13.reuse, R18, R8 ;  /* 0x000000120d107223 */ /* 0x048fe40000000008 */
[----:B------:R-:W-:Y:S02]  /*2410*/  FFMA R20, R13, R22, R12 ;  /* 0x000000160d147223 */ /* 0x000fe4000000000c */
[----:B----4-:R-:W-:-:S02]  /*2420*/  FFMA R21, R25, R18, R29 ;  /* 0x0000001219157223 */ /* 0x010fc4000000001d */
[----:B------:R-:W-:Y:S01]  /*2430*/  FFMA R25, R25, R22, R31 ;  /* 0x0000001619197223 */ /* 0x000fe2000000001f */
[----:B------:R-:W-:Y:S01]  /*2440*/  LDS R29, [R2.X4+0xe38] ;  /* 0x000e3800021d7984 */ /* 0x000fe20000004800 */
[C---:B------:R-:W-:Y:S02]  /*2450*/  FFMA R33, R27.reuse, R18, R33 ;  /* 0x000000121b217223 */ /* 0x040fe40000000021 */
[----:B------:R-:W-:Y:S01]  /*2460*/  FFMA R32, R27, R22, R32 ;  /* 0x000000161b207223 */ /* 0x000fe20000000020 */
[----:B------:R-:W-:Y:S01]  /*2470*/  LDS R31, [R2.X4+0xee0] ;  /* 0x000ee000021f7984 */ /* 0x000fe20000004800 */
[C---:B------:R-:W-:Y:S02]  /*2480*/  FFMA R18, R9.reuse, R18, R11 ;  /* 0x0000001209127223 */ /* 0x040fe4000000000b */
[----:B------:R-:W-:Y:S01]  /*2490*/  FFMA R22, R9, R22, R15 ;  /* 0x0000001609167223 */ /* 0x000fe2000000000f */
[----:B------:R-:W-:Y:S04]  /*24a0*/  LDS R27, [R2.X4+0xe00] ;  /* 0x000e0000021b7984 */ /* 0x000fe80000004800 */
[----:B------:R-:W3:Y:S04]  /*24b0*/  LDS.128 R8, [R26+0x20] ;  /* 0x000020001a087984 */ /* 0x000ee80000000c00 */
[----:B------:R-:W4:Y:S01]  /*24c0*/  LDS.128 R12, [R26+0x820] ;  /* 0x000820001a0c7984 */ /* 0x000f220000000c00 */
[----:B0-----:R-:W-:-:S02]  /*24d0*/  FFMA R21, R28, R19, R21 ;  /* 0x000000131c157223 */ /* 0x001fc40000000015 */
[-C--:B-1----:R-:W-:Y:S02]  /*24e0*/  FFMA R33, R34, R19.reuse, R33 ;  /* 0x0000001322217223 */ /* 0x082fe40000000021 */
[CC--:B--2---:R-:W-:Y:S02]  /*24f0*/  FFMA R16, R17.reuse, R19.reuse, R16 ;  /* 0x0000001311107223 */ /* 0x0c4fe40000000010 */
[----:B-----5:R-:W-:Y:S02]  /*2500*/  FFMA R19, R30, R19, R18 ;  /* 0x000000131e137223 */ /* 0x020fe40000000012 */
[----:B------:R-:W0:Y:S01]  /*2510*/  LDS R18, [R2.X4+0xf18] ;  /* 0x000f180002127984 */ /* 0x000e220000004800 */
[-C--:B------:R-:W-:Y:S02]  /*2520*/  FFMA R32, R34, R23.reuse, R32 ;  /* 0x0000001722207223 */ /* 0x080fe40000000020 */
[-C--:B------:R-:W-:Y:S01]  /*2530*/  FFMA R20, R17, R23.reuse, R20 ;  /* 0x0000001711147223 */ /* 0x080fe20000000014 */
[----:B------:R-:W1:Y:S01]  /*2540*/  LDS R34, [R2.X4+0x10d8] ;  /* 0x0010d80002227984 */ /* 0x000e620000004800 */
[----:B------:R-:W-:-:S02]  /*2550*/  FFMA R25, R28, R23, R25 ;  /* 0x000000171c197223 */ /* 0x000fc40000000019 */
[----:B------:R-:W-:Y:S01]  /*2560*/  FFMA R23, R30, R23, R22 ;  /* 0x000000171e177223 */ /* 0x000fe20000000016 */
[----:B------:R-:W2:Y:S04]  /*2570*/  LDS R28, [R2.X4+0x10a0] ;  /* 0x0010a000021c7984 */ /* 0x000ea80000004800 */
[----:B------:R-:W5:Y:S04]  /*2580*/  LDS R22, [R2.X4+0xfc0] ;  /* 0x000fc00002167984 */ /* 0x000f680000004800 */
[----:B------:R-:W5:Y:S04]  /*2590*/  LDS R30, [R2.X4+0xff8] ;  /* 0x000ff800021e7984 */ /* 0x000f680000004800 */
[----:B------:R-:W-:Y:S01]  /*25a0*/  LDS R17, [R2.X4+0x1298] ;  /* 0x0012980002117984 */ /* 0x000fe20000004800 */
[----:B---3--:R-:W-:-:S02]  /*25b0*/  FFMA R16, R8, R29, R16 ;  /* 0x0000001d08107223 */ /* 0x008fc40000000010 */
[-C--:B----4-:R-:W-:Y:S02]  /*25c0*/  FFMA R20, R29, R12.reuse, R20 ;  /* 0x0000000c1d147223 */ /* 0x090fe40000000014 */
[C---:B------:R-:W-:Y:S02]  /*25d0*/  FFMA R29, R8.reuse, R31, R21 ;  /* 0x0000001f081d7223 */ /* 0x040fe40000000015 */
[-C--:B------:R-:W-:Y:S01]  /*25e0*/  FFMA R31, R31, R12.reuse, R25 ;  /* 0x0000000c1f1f7223 */ /* 0x080fe20000000019 */
[----:B------:R-:W3:Y:S01]  /*25f0*/  LDS R21, [R2.X4+0x11b8] ;  /* 0x0011b80002157984 */ /* 0x000ee20000004800 */
[C---:B------:R-:W-:Y:S02]  /*2600*/  FFMA R33, R8.reuse, R27, R33 ;  /* 0x0000001b08217223 */ /* 0x040fe40000000021 */
[----:B------:R-:W-:Y:S01]  /*2610*/  FFMA R32, R27, R12, R32 ;  /* 0x0000000c1b207223 */ /* 0x000fe20000000020 */
[----:B------:R-:W4:Y:S04]  /*2620*/  LDS R25, [R2.X4+0x1260] ;  /* 0x0012600002197984 */ /* 0x000f280000004800 */
[----:B------:R-:W4:Y:S01]  /*2630*/  LDS R27, [R2.X4+0x1180] ;  /* 0x00118000021b7984 */ /* 0x000f220000004800 */
[----:B0-----:R-:W-:-:S02]  /*2640*/  FFMA R19, R8, R18, R19 ;  /* 0x0000001208137223 */ /* 0x001fc40000000013 */
[----:B------:R-:W-:Y:S02]  /*2650*/  FFMA R23, R18, R12, R23 ;  /* 0x0000000c12177223 */ /* 0x000fe40000000017 */
[C---:B-1----:R-:W-:Y:S02]  /*2660*/  FFMA R19, R34.reuse, R9, R19 ;  /* 0x0000000922137223 */ /* 0x042fe40000000013 */
[----:B------:R-:W-:Y:S02]  /*2670*/  FFMA R23, R34, R13, R23 ;  /* 0x0000000d22177223 */ /* 0x000fe40000000017 */
[C---:B--2---:R-:W-:Y:S01]  /*2680*/  FFMA R29, R28.reuse, R9, R29 ;  /* 0x000000091c1d7223 */ /* 0x044fe2000000001d */
[----:B------:R-:W0:Y:S01]  /*2690*/  LDS R34, [R2.X4+0x1340] ;  /* 0x0013400002227984 */ /* 0x000e220000004800 */
[----:B------:R-:W-:Y:S02]  /*26a0*/  FFMA R31, R28, R13, R31 ;  /* 0x0000000d1c1f7223 */ /* 0x000fe4000000001f */
[-C--:B-----5:R-:W-:Y:S01]  /*26b0*/  FFMA R33, R22, R9.reuse, R33 ;  /* 0x0000000916217223 */ /* 0x0a0fe20000000021 */
[----:B------:R-:W1:Y:S01]  /*26c0*/  LDS R28, [R2.X4+0x1420] ;  /* 0x00142000021c7984 */ /* 0x000e620000004800 */
[----:B------:R-:W-:-:S02]  /*26d0*/  FFMA R8, R30, R9, R16 ;  /* 0x000000091e087223 */ /* 0x000fc40000000010 */
[-C--:B------:R-:W-:Y:S01]  /*26e0*/  FFMA R12, R30, R13.reuse, R20 ;  /* 0x0000000d1e0c7223 */ /* 0x080fe20000000014 */
[----:B------:R-:W2:Y:S01]  /*26f0*/  LDS R9, [R2.X4+0x1378] ;  /* 0x0013780002097984 */ /* 0x000ea20000004800 */
[----:B------:R-:W-:-:S03]  /*2700*/  FFMA R32, R22, R13, R32 ;  /* 0x0000000d16207223 */ /* 0x000fc60000000020 */
[----:B------:R-:W5:Y:S01]  /*2710*/  LDS R30, [R2.X4+0x1458] ;  /* 0x00145800021e7984 */ /* 0x000f620000004800 */
[C---:B---3--:R-:W-:Y:S02]  /*2720*/  FFMA R8, R21.reuse, R10, R8 ;  /* 0x0000000a15087223 */ /* 0x048fe40000000008 */
[----:B------:R-:W-:Y:S02]  /*2730*/  FFMA R12, R21, R14, R12 ;  /* 0x0000000e150c7223 */ /* 0x000fe4000000000c */
[C---:B----4-:R-:W-:Y:S02]  /*2740*/  FFMA R13, R25.reuse, R10, R29 ;  /* 0x0000000a190d7223 */ /* 0x050fe4000000001d */
[----:B------:R-:W-:Y:S01]  /*2750*/  FFMA R25, R25, R14, R31 ;  /* 0x0000000e19197223 */ /* 0x000fe2000000001f */
[----:B------:R-:W-:Y:S01]  /*2760*/  LDS R29, [R2.X4+0x1500] ;  /* 0x00150000021d7984 */ /* 0x000fe20000004800 */
[C---:B------:R-:W-:Y:S02]  /*2770*/  FFMA R33, R27.reuse, R10, R33 ;  /* 0x0000000a1b217223 */ /* 0x040fe40000000021 */
[----:B------:R-:W-:Y:S01]  /*2780*/  FFMA R32, R27, R14, R32 ;  /* 0x0000000e1b207223 */ /* 0x000fe20000000020 */
[----:B------:R-:W-:Y:S01]  /*2790*/  LDS R31, [R2.X4+0x15e0] ;  /* 0x0015e000021f7984 */ /* 0x000fe20000004800 */
[----:B------:R-:W-:-:S02]  /*27a0*/  FFMA R10, R17, R10, R19 ;  /* 0x0000000a110a7223 */ /* 0x000fc40000000013 */
        /* <DEDUP_REMOVED lines=11> */
[----:B------:R-:W-:Y:S01]  /*2860*/  LDS R34, [R2.X4+0x17d8] ;  /* 0x0017d80002227984 */ /* 0x000fe20000004800 */
[----:B------:R-:W-:-:S02]  /*2870*/  FFMA R25, R28, R15, R25 ;  /* 0x0000000f1c197223 */ /* 0x000fc40000000019 */
[----:B------:R-:W-:Y:S01]  /*2880*/  FFMA R15, R30, R15, R14 ;  /* 0x0000000f1e0f7223 */ /* 0x000fe2000000000e */
[----:B------:R-:W1:Y:S04]  /*2890*/  LDS R28, [R2.X4+0x17a0] ;  /* 0x0017a000021c7984 */ /* 0x000e680000004800 */
[----:B------:R-:W2:Y:S04]  /*28a0*/  LDS R14, [R2.X4+0x16c0] ;  /* 0x0016c000020e7984 */ /* 0x000ea80000004800 */
        /* <DEDUP_REMOVED lines=15> */
[-C--:B--2---:R-:W-:Y:S01]  /*29a0*/  FFMA R33, R14, R17.reuse, R33 ;  /* 0x000000110e217223 */ /* 0x084fe20000000021 */
[----:B------:R-:W-:Y:S01]  /*29b0*/  LDS R28, [R2.X4+0x1b20] ;  /* 0x001b2000021c7984 */ /* 0x000fe20000004800 */
[-C--:B------:R-:W-:Y:S02]  /*29c0*/  FFMA R11, R34, R17.reuse, R11 ;  /* 0x00000011220b7223 */ /* 0x080fe4000000000b */
[----:B-----5:R-:W-:-:S02]  /*29d0*/  FFMA R8, R30, R17, R8 ;  /* 0x000000111e087223 */ /* 0x020fc40000000008 */
[-C--:B------:R-:W-:Y:S01]  /*29e0*/  FFMA R12, R30, R21.reuse, R12 ;  /* 0x000000151e0c7223 */ /* 0x080fe2000000000c */
[----:B------:R-:W0:Y:S01]  /*29f0*/  LDS R17, [R2.X4+0x1a78] ;  /* 0x001a780002117984 */ /* 0x000e220000004800 */
[----:B------:R-:W-:-:S03]  /*2a00*/  FFMA R15, R34, R21, R15 ;  /* 0x00000015220f7223 */ /* 0x000fc6000000000f */
[----:B------:R-:W1:Y:S01]  /*2a10*/  LDS R34, [R2.X4+0x1a40] ;  /* 0x001a400002227984 */ /* 0x000e620000004800 */
[----:B------:R-:W-:-:S03]  /*2a20*/  FFMA R32, R14, R21, R32 ;  /* 0x000000150e207223 */ /* 0x000fc60000000020 */
[----:B------:R-:W2:Y:S01]  /*2a30*/  LDS R30, [R2.X4+0x1b58] ;  /* 0x001b5800021e7984 */ /* 0x000ea20000004800 */
        /* <DEDUP_REMOVED lines=14> */
[-C--:B------:R-:W-:Y:S02]  /*2b20*/  FFMA R25, R28, R23.reuse, R25 ;  /* 0x000000171c197223 */ /* 0x080fe40000000019 */
[-C--:B-1----:R-:W-:Y:S02]  /*2b30*/  FFMA R32, R34, R23.reuse, R32 ;  /* 0x0000001722207223 */ /* 0x082fe40000000020 */
[----:B--2---:R-:W-:Y:S02]  /*2b40*/  FFMA R22, R30, R23, R22 ;  /* 0x000000171e167223 */ /* 0x004fe40000000016 */
        /* <DEDUP_REMOVED lines=21> */
[-C--:B-1----:R-:W-:Y:S02]  /*2ca0*/  FFMA R19, R34, R9.reuse, R19 ;  /* 0x0000000922137223 */ /* 0x082fe40000000013 */
[C---:B--2---:R-:W-:Y:S02]  /*2cb0*/  FFMA R29, R28.reuse, R9, R29 ;  /* 0x000000091c1d7223 */ /* 0x044fe4000000001d */
[----:B------:R-:W-:Y:S02]  /*2cc0*/  FFMA R31, R28, R13, R31 ;  /* 0x0000000d1c1f7223 */ /* 0x000fe4000000001f */
[----:B-----5:R-:W-:Y:S01]  /*2cd0*/  FFMA R33, R18, R9, R33 ;  /* 0x0000000912217223 */ /* 0x020fe20000000021 */
[----:B------:R-:W-:Y:S01]  /*2ce0*/  LDS R28, [R2.X4+0x2220] ;  /* 0x00222000021c7984 */ /* 0x000fe20000004800 */
[----:B------:R-:W-:-:S02]  /*2cf0*/  FFMA R22, R34, R13, R22 ;  /* 0x0000000d22167223 */ /* 0x000fc40000000016 */
[C---:B------:R-:W-:Y:S01]  /*2d00*/  FFMA R8, R30.reuse, R9, R16 ;  /* 0x000000091e087223 */ /* 0x040fe20000000010 */
        /* <DEDUP_REMOVED lines=20> */
[CC--:B-1----:R-:W-:Y:S02]  /*2e50*/  FFMA R8, R9.reuse, R11.reuse, R8 ;  /* 0x0000000b09087223 */ /* 0x0c2fe40000000008 */
        /* <DEDUP_REMOVED lines=49> */
[C---:B-1----:R-:W-:Y:S02]  /*3170*/  FFMA R20, R17.reuse, R23, R20 ;  /* 0x0000001711147223 */ /* 0x042fe40000000014 */
[----:B------:R-:W-:Y:S02]  /*3180*/  FFMA R33, R34, R19, R33 ;  /* 0x0000001322217223 */ /* 0x000fe40000000021 */
[----:B--2---:R-:W-:Y:S01]  /*3190*/  FFMA R23, R30, R23, R22 ;  /* 0x000000171e177223 */ /* 0x004fe20000000016 */
[----:B------:R-:W-:Y:S01]  /*31a0*/  LDS R34, [R2.X4+0x2cd8] ;  /* 0x002cd80002227984 */ /* 0x000fe20000004800 */
[-C--:B------:R-:W-:Y:S02]  /*31b0*/  FFMA R16, R17, R19.reuse, R16 ;  /* 0x0000001311107223 */ /* 0x080fe40000000010 */
[-C--:B------:R-:W-:Y:S01]  /*31c0*/  FFMA R21, R28, R19.reuse, R21 ;  /* 0x000000131c157223 */ /* 0x080fe20000000015 */
[----:B------:R-:W0:Y:S01]  /*31d0*/  LDS R22, [R2.X4+0x2b18] ;  /* 0x002b180002167984 */ /* 0x000e220000004800 */
[----:B------:R-:W-:-:S03]  /*31e0*/  FFMA R19, R30, R19, R18 ;  /* 0x000000131e137223 */ /* 0x000fc60000000012 */
[----:B------:R-:W1:Y:S04]  /*31f0*/  LDS R18, [R2.X4+0x2bc0] ;  /* 0x002bc00002127984 */ /* 0x000e680000004800 */
[----:B------:R-:W2:Y:S04]  /*3200*/  LDS R30, [R2.X4+0x2bf8] ;  /* 0x002bf800021e7984 */ /* 0x000ea80000004800 */
[----:B------:R-:W5:Y:S04]  /*3210*/  LDS R28, [R2.X4+0x2ca0] ;  /* 0x002ca000021c7984 */ /* 0x000f680000004800 */
[----:B------:R-:W-:Y:S01]  /*3220*/  LDS R17, [R2.X4+0x2e98] ;  /* 0x002e980002117984 */ /* 0x000fe20000004800 */
[----:B---3--:R-:W-:-:S02]  /*3230*/  FFMA R33, R8, R29, R33 ;  /* 0x0000001d08217223 */ /* 0x008fc40000000021 */
[C---:B------:R-:W-:Y:S02]  /*3240*/  FFMA R16, R8.reuse, R27, R16 ;  /* 0x0000001b08107223 */ /* 0x040fe40000000010 */
[-C--:B----4-:R-:W-:Y:S02]  /*3250*/  FFMA R32, R29, R12.reuse, R32 ;  /* 0x0000000c1d207223 */ /* 0x090fe40000000020 */
[----:B------:R-:W-:Y:S01]  /*3260*/  FFMA R20, R27, R12, R20 ;  /* 0x0000000c1b147223 */ /* 0x000fe20000000014 */
[----:B------:R-:W3:Y:S01]  /*3270*/  LDS R29, [R2.X4+0x2d80] ;  /* 0x002d8000021d7984 */ /* 0x000ee20000004800 */
[----:B------:R-:W-:-:S03]  /*3280*/  FFMA R35, R8, R31, R21 ;  /* 0x0000001f08237223 */ /* 0x000fc60000000015 */
[----:B------:R-:W4:Y:S04]  /*3290*/  LDS R27, [R2.X4+0x2db8] ;  /* 0x002db800021b7984 */ /* 0x000f280000004800 */
[----:B------:R-:W4:Y:S01]  /*32a0*/  LDS R21, [R2.X4+0x2e60] ;  /* 0x002e600002157984 */ /* 0x000f220000004800 */
[----:B------:R-:W-:Y:S02]  /*32b0*/  FFMA R25, R31, R12, R25 ;  /* 0x0000000c1f197223 */ /* 0x000fe40000000019 */
[----:B0-----:R-:W-:Y:S01]  /*32c0*/  FFMA R19, R8, R22, R19 ;  /* 0x0000001608137223 */ /* 0x001fe20000000013 */
[----:B------:R-:W-:Y:S01]  /*32d0*/  LDS R31, [R2.X4+0x31e0] ;  /* 0x0031e000021f7984 */ /* 0x000fe20000004800 */
[----:B------:R-:W-:Y:S02]  /*32e0*/  FFMA R23, R22, R12, R23 ;  /* 0x0000000c16177223 */ /* 0x000fe40000000017 */
[----:B-1----:R-:W-:-:S02]  /*32f0*/  FFMA R32, R18, R13, R32 ;  /* 0x0000000d12207223 */ /* 0x002fc40000000020 */
[-C--:B------:R-:W-:Y:S02]  /*3300*/  FFMA R12, R18, R9.reuse, R33 ;  /* 0x00000009120c7223 */ /* 0x080fe40000000021 */
[C---:B--2---:R-:W-:Y:S01]  /*3310*/  FFMA R16, R30.reuse, R9, R16 ;  /* 0x000000091e107223 */ /* 0x044fe20000000010 */
[----:B------:R-:W-:Y:S01]  /*3320*/  LDS R33, [R2.X4+0x3138] ;  /* 0x0031380002217984 */ /* 0x000fe20000004800 */
[----:B------:R-:W-:Y:S02]  /*3330*/  FFMA R20, R30, R13, R20 ;  /* 0x0000000d1e147223 */ /* 0x000fe40000000014 */
[C---:B-----5:R-:W-:Y:S02]  /*3340*/  FFMA R8, R28.reuse, R9, R35 ;  /* 0x000000091c087223 */ /* 0x060fe40000000023 */
[----:B------:R-:W-:Y:S02]  /*3350*/  FFMA R30, R28, R13, R25 ;  /* 0x0000000d1c1e7223 */ /* 0x000fe40000000019 */
[C---:B------:R-:W-:Y:S01]  /*3360*/  FFMA R19, R34.reuse, R9, R19 ;  /* 0x0000000922137223 */ /* 0x040fe20000000013 */
[----:B------:R-:W0:Y:S01]  /*3370*/  LDS R25, [R2.X4+0x2f40] ;  /* 0x002f400002197984 */ /* 0x000e220000004800 */
[----:B------:R-:W-:-:S03]  /*3380*/  FFMA R23, R34, R13, R23 ;  /* 0x0000000d22177223 */ /* 0x000fc60000000017 */
[----:B------:R-:W1:Y:S04]  /*3390*/  LDS R13, [R2.X4+0x2f78] ;  /* 0x002f7800020d7984 */ /* 0x000e680000004800 */
[----:B------:R-:W2:Y:S01]  /*33a0*/  LDS R9, [R2.X4+0x3020] ;  /* 0x0030200002097984 */ /* 0x000ea20000004800 */
[C---:B---3--:R-:W-:Y:S02]  /*33b0*/  FFMA R34, R29.reuse, R14, R32 ;  /* 0x0000000e1d227223 */ /* 0x048fe40000000020 */
[-C--:B------:R-:W-:Y:S02]  /*33c0*/  FFMA R12, R29, R10.reuse, R12 ;  /* 0x0000000a1d0c7223 */ /* 0x080fe4000000000c */
[C---:B----4-:R-:W-:Y:S01]  /*33d0*/  FFMA R28, R27.reuse, R10, R16 ;  /* 0x0000000a1b1c7223 */ /* 0x050fe20000000010 */
[----:B------:R-:W-:Y:S01]  /*33e0*/  LDS R29, [R2.X4+0x3218] ;  /* 0x00321800021d7984 */ /* 0x000fe20000004800 */
[----:B------:R-:W-:-:S02]  /*33f0*/  FFMA R32, R27, R14, R20 ;  /* 0x0000000e1b207223 */ /* 0x000fc40000000014 */
[C---:B------:R-:W-:Y:S01]  /*3400*/  FFMA R8, R21.reuse, R10, R8 ;  /* 0x0000000a15087223 */ /* 0x040fe20000000008 */
[----:B------:R-:W-:Y:S01]  /*3410*/  LDS R27, [R2.X4+0x3100] ;  /* 0x00310000021b7984 */ /* 0x000fe20000004800 */
[----:B------:R-:W-:Y:S02]  /*3420*/  FFMA R30, R21, R14, R30 ;  /* 0x0000000e151e7223 */ /* 0x000fe4000000001e */
[C---:B------:R-:W-:Y:S02]  /*3430*/  FFMA R10, R17.reuse, R10, R19 ;  /* 0x0000000a110a7223 */ /* 0x040fe40000000013 */
[----:B------:R-:W-:Y:S02]  /*3440*/  FFMA R14, R17, R14, R23 ;  /* 0x0000000e110e7223 */ /* 0x000fe40000000017 */
[----:B------:R-:W3:Y:S04]  /*3450*/  LDS.128 R16, [R26+0x70] ;  /* 0x000070001a107984 */ /* 0x000ee80000000c00 */
[----:B------:R-:W4:Y:S01]  /*3460*/  LDS.128 R20, [R26+0x870] ;  /* 0x000870001a147984 */ /* 0x000f220000000c00 */
[----:B------:R-:W-:-:S02]  /*3470*/  IMAD R3, R6, 0xc40, R3 ;  /* 0x00000c4006037824 */ /* 0x000fc400078e0203 */
[C---:B------:R-:W-:Y:S01]  /*3480*/  FFMA R10, R36.reuse, R11, R10 ;  /* 0x0000000b240a7223 */ /* 0x040fe2000000000a */
[----:B------:R-:W5:Y:S01]  /*3490*/  LDS R6, [R2.X4+0x32c0] ;  /* 0x0032c00002067984 */ /* 0x000f620000004800 */
[----:B------:R-:W-:Y:S02]  /*34a0*/  FFMA R14, R36, R15, R14 ;  /* 0x0000000f240e7223 */ /* 0x000fe4000000000e */
[C---:B0-----:R-:W-:Y:S01]  /*34b0*/  FFMA R12, R25.reuse, R11, R12 ;  /* 0x0000000b190c7223 */ /* 0x041fe2000000000c */
[----:B------:R-:W0:Y:S01]  /*34c0*/  LDS R36, [R2.X4+0x32f8] ;  /* 0x0032f80002247984 */ /* 0x000e220000004800 */
[----:B------:R-:W-:Y:S02]  /*34d0*/  FFMA R34, R25, R15, R34 ;  /* 0x0000000f19227223 */ /* 0x000fe40000000022 */
[C---:B-1----:R-:W-:Y:S01]  /*34e0*/  FFMA R28, R13.reuse, R11, R28 ;  /* 0x0000000b0d1c7223 */ /* 0x042fe2000000001c */
[----:B------:R-:W1:Y:S01]  /*34f0*/  LDS R26, [R2.X4+0x33a0] ;  /* 0x0033a000021a7984 */ /* 0x000e620000004800 */
[----:B------:R-:W-:-:S02]  /*3500*/  FFMA R32, R13, R15, R32 ;  /* 0x0000000f0d207223 */ /* 0x000fc40000000020 */
[C---:B--2---:R-:W-:Y:S01]  /*3510*/  FFMA R8, R9.reuse, R11, R8 ;  /* 0x0000000b09087223 */ /* 0x044fe20000000008 */
[----:B------:R-:W-:Y:S01]  /*3520*/  LDS R13, [R2.X4+0x3560] ;  /* 0x00356000020d7984 */ /* 0x000fe20000004800 */
[----:B------:R-:W-:-:S03]  /*3530*/  FFMA R30, R9, R15, R30 ;  /* 0x0000000f091e7223 */ /* 0x000fc6000000001e */
[----:B------:R-:W2:Y:S04]  /*3540*/  LDS R11, [R2.X4+0x33d8] ;  /* 0x0033d800020b7984 */ /* 0x000ea80000004800 */
[----:B------:R-:W1:Y:S04]  /*3550*/  LDS R9, [R2.X4+0x3480] ;  /* 0x0034800002097984 */ /* 0x000e680000004800 */
[----:B------:R-:W2:Y:S01]  /*3560*/  LDS R15, [R2.X4+0x34b8] ;  /* 0x0034b800020f7984 */ /* 0x000ea20000004800 */
[----:B------:R-:W-:-:S03]  /*3570*/  IMAD R3, R24, 0x18800, R3 ;  /* 0x0001880018037824 */ /* 0x000fc600078e0203 */
[----:B------:R-:W-:Y:S01]  /*3580*/  LDS R25, [R2.X4+0x3640] ;  /* 0x0036400002197984 */ /* 0x000fe20000004800 */
[----:B---3--:R-:W-:-:S03]  /*3590*/  FFMA R12, R16, R27, R12 ;  /* 0x0000001b100c7223 */ /* 0x008fc6000000000c */
[----:B------:R-:W-:Y:S01]  /*35a0*/  LDS R24, [R2.X4+0x3758] ;  /* 0x0037580002187984 */ /* 0x000fe20000004800 */
[C---:B------:R-:W-:Y:S02]  /*35b0*/  FFMA R28, R16.reuse, R33, R28 ;  /* 0x00000021101c7223 */ /* 0x040fe4000000001c */
[-C--:B----4-:R-:W-:Y:S02]  /*35c0*/  FFMA R34, R27, R20.reuse, R34 ;  /* 0x000000141b227223 */ /* 0x090fe40000000022 */
[----:B------:R-:W3:Y:S01]  /*35d0*/  LDS R27, [R2.X4+0x3598] ;  /* 0x00359800021b7984 */ /* 0x000ee20000004800 */
[-C--:B------:R-:W-:Y:S02]  /*35e0*/  FFMA R32, R33, R20.reuse, R32 ;  /* 0x0000001421207223 */ /* 0x080fe40000000020 */
[----:B------:R-:W-:Y:S02]  /*35f0*/  FFMA R8, R16, R31, R8 ;  /* 0x0000001f10087223 */ /* 0x000fe40000000008 */
[----:B------:R-:W-:-:S02]  /*3600*/  FFMA R30, R31, R20, R30 ;  /* 0x000000141f1e7223 */ /* 0x000fc4000000001e */
[----:B------:R-:W-:Y:S02]  /*3610*/  FFMA R16, R16, R29, R10 ;  /* 0x0000001d10107223 */ /* 0x000fe4000000000a */
[----:B------:R-:W-:Y:S01]  /*3620*/  FFMA R20, R29, R20, R14 ;  /* 0x000000141d147223 */ /* 0x000fe2000000000e */
[----:B------:R-:W4:Y:S04]  /*3630*/  LDS R10, [R2.X4+0x3678] ;  /* 0x00367800020a7984 */ /* 0x000f280000004800 */
[----:B------:R-:W4:Y:S01]  /*3640*/  LDS R14, [R2.X4+0x3720] ;  /* 0x00372000020e7984 */ /* 0x000f220000004800 */
[----:B------:R-:W-:Y:S02]  /*3650*/  IMAD R3, R5, 0x1c, R3 ;  /* 0x0000001c05037824 */ /* 0x000fe400078e0203 */
[----:B-----5:R-:W-:-:S02]  /*3660*/  FFMA R12, R6, R17, R12 ;  /* 0x00000011060c7223 */ /* 0x020fc4000000000c */
[----:B------:R-:W-:Y:S02]  /*3670*/  FFMA R34, R6, R21, R34 ;  /* 0x0000001506227223 */ /* 0x000fe40000000022 */
[C---:B0-----:R-:W-:Y:S02]  /*3680*/  FFMA R28, R36.reuse, R17, R28 ;  /* 0x00000011241c7223 */ /* 0x041fe4000000001c */
[----:B------:R-:W-:Y:S02]  /*3690*/  FFMA R32, R36, R21, R32 ;  /* 0x0000001524207223 */ /* 0x000fe40000000020 */
[C---:B-1----:R-:W-:Y:S02]  /*36a0*/  FFMA R8, R26.reuse, R17, R8 ;  /* 0x000000111a087223 */ /* 0x042fe40000000008 */
[----:B------:R-:W-:Y:S02]  /*36b0*/  FFMA R30, R26, R21, R30 ;  /* 0x000000151a1e7223 */ /* 0x000fe4000000001e */
[----:B------:R-:W-:-:S02]  /*36c0*/  IMAD R3, R7, 0xe0, R3 ;  /* 0x000000e007037824 */ /* 0x000fc400078e0203 */
[C---:B--2---:R-:W-:Y:S02]  /*36d0*/  FFMA R16, R11.reuse, R17, R16 ;  /* 0x000000110b107223 */ /* 0x044fe40000000010 */
[----:B------:R-:W-:Y:S02]  /*36e0*/  FFMA R20, R11, R21, R20 ;  /* 0x000000150b147223 */ /* 0x000fe40000000014 */
[C---:B------:R-:W-:Y:S02]  /*36f0*/  FFMA R12, R9.reuse, R18, R12 ;  /* 0x00000012090c7223 */ /* 0x040fe4000000000c */
[----:B------:R-:W-:Y:S02]  /*3700*/  FFMA R34, R9, R22, R34 ;  /* 0x0000001609227223 */ /* 0x000fe40000000022 */
[C---:B------:R-:W-:Y:S02]  /*3710*/  FFMA R28, R15.reuse, R18, R28 ;  /* 0x000000120f1c7223 */ /* 0x040fe4000000001c */
[----:B------:R-:W-:-:S02]  /*3720*/  FFMA R32, R15, R22, R32 ;  /* 0x000000160f207223 */ /* 0x000fc40000000020 */
[C---:B------:R-:W-:Y:S02]  /*3730*/  FFMA R8, R13.reuse, R18, R8 ;  /* 0x000000120d087223 */ /* 0x040fe40000000008 */
[----:B------:R-:W-:Y:S02]  /*3740*/  FFMA R30, R13, R22, R30 ;  /* 0x000000160d1e7223 */ /* 0x000fe4000000001e */
[----:B------:R-:W-:Y:S02]  /*3750*/  IMAD R3, R4, 0x38, R3 ;  /* 0x0000003804037824 */ /* 0x000fe400078e0203 */
[C---:B---3--:R-:W-:Y:S02]  /*3760*/  FFMA R16, R27.reuse, R18, R16 ;  /* 0x000000121b107223 */ /* 0x048fe40000000010 */
[----:B------:R-:W-:Y:S02]  /*3770*/  FFMA R20, R27, R22, R20 ;  /* 0x000000161b147223 */ /* 0x000fe40000000014 */
[----:B------:R-:W-:-:S02]  /*3780*/  FFMA R5, R25, R19, R12 ;  /* 0x0000001319057223 */ /* 0x000fc4000000000c */
[----:B------:R-:W-:Y:S02]  /*3790*/  FFMA R25, R25, R23, R34 ;  /* 0x0000001719197223 */ /* 0x000fe40000000022 */
[C---:B----4-:R-:W-:Y:S02]  /*37a0*/  FFMA R7, R10.reuse, R19, R28 ;  /* 0x000000130a077223 */ /* 0x050fe4000000001c */
[----:B------:R-:W-:Y:S02]  /*37b0*/  FFMA R11, R10, R23, R32 ;  /* 0x000000170a0b7223 */ /* 0x000fe40000000020 */
[C---:B------:R-:W-:Y:S02]  /*37c0*/  FFMA R9, R14.reuse, R19, R8 ;  /* 0x000000130e097223 */ /* 0x040fe40000000008 */
[----:B------:R-:W-:Y:S02]  /*37d0*/  FFMA R13, R14, R23, R30 ;  /* 0x000000170e0d7223 */ /* 0x000fe4000000001e */
[----:B------:R-:W-:-:S04]  /*37e0*/  IMAD.WIDE R2, R3, R0, c[0x0][0x170] ;  /* 0x00005c0003027625 */ /* 0x000fc800078e0200 */
[C---:B------:R-:W-:Y:S02]  /*37f0*/  FFMA R19, R24.reuse, R19, R16 ;  /* 0x0000001318137223 */ /* 0x040fe40000000010 */
[----:B------:R-:W-:Y:S01]  /*3800*/  FFMA R23, R24, R23, R20 ;  /* 0x0000001718177223 */ /* 0x000fe20000000014 */
[----:B------:R-:W-:Y:S04]  /*3810*/  STG.E [R2.64], R5 ;  /* 0x0000000502007986 */ /* 0x000fe8000c101904 */
[----:B------:R-:W-:Y:S04]  /*3820*/  STG.E [R2.64+0x31000], R25 ;  /* 0x0310001902007986 */ /* 0x000fe8000c101904 */
[----:B------:R-:W-:Y:S04]  /*3830*/  STG.E [R2.64+0x38], R7 ;  /* 0x0000380702007986 */ /* 0x000fe8000c101904 */
[----:B------:R-:W-:Y:S04]  /*3840*/  STG.E [R2.64+0x31038], R11 ;  /* 0x0310380b02007986 */ /* 0x000fe8000c101904 */
[----:B------:R-:W-:Y:S04]  /*3850*/  STG.E [R2.64+0x1c0], R9 ;  /* 0x0001c00902007986 */ /* 0x000fe8000c101904 */
[----:B------:R-:W-:Y:S04]  /*3860*/  STG.E [R2.64+0x311c0], R13 ;  /* 0x0311c00d02007986 */ /* 0x000fe8000c101904 */
[----:B------:R-:W-:Y:S04]  /*3870*/  STG.E [R2.64+0x1f8], R19 ;  /* 0x0001f81302007986 */ /* 0x000fe8000c101904 */
[----:B------:R-:W-:Y:S01]  /*3880*/  STG.E [R2.64+0x311f8], R23 ;  /* 0x0311f81702007986 */ /* 0x000fe2000c101904 */
[----:B------:R-:W-:Y:S05]  /*3890*/  EXIT ;  /* 0x000000000000794d */ /* 0x000fea0003800000 */
.L_x_0:
[----:B------:R-:W-:-:S00]  /*38a0*/  BRA `(.L_x_0) ;  /* 0xfffffff000007947 */ /* 0x000fc0000383ffff */
[----:B------:R-:W-:-:S00]  /*38b0*/  NOP ;  /* 0x0000000000007918 */ /* 0x000fc00000000000 */
        /* <DEDUP_REMOVED lines=12> */
.L_x_1:


//--------------------- .nv.shared.candidate4     --------------------------
	.section	.nv.shared.candidate4,"aw",@nobits
	.align	4
.nv.shared.candidate4:
	.zero		18432
